//
// Generated by NVIDIA NVVM Compiler
//
// Compiler Build ID: CL-36424714
// Cuda compilation tools, release 13.0, V13.0.88
// Based on NVVM 20.0.0
//

.version 9.0
.target sm_100
.address_size 64

	// .globl	_Z7kernel1v
.global .align 4 .b8 precalc_xorwow_matrix[102400];
.global .align 4 .b8 precalc_xorwow_offset_matrix[102400];
.global .align 4 .b8 mrg32k3aM1[2304];
.global .align 4 .b8 mrg32k3aM2[2304];
.global .align 4 .b8 mrg32k3aM1SubSeq[2016];
.global .align 4 .b8 mrg32k3aM2SubSeq[2016];
.global .align 4 .b8 mrg32k3aM1Seq[2304];
.global .align 4 .b8 mrg32k3aM2Seq[2304];
.const .align 8 .b8 __cr_lgamma_table[72];

.visible .entry _Z7kernel1v()
{
	.reg .pred 	%p<15>;
	.reg .b32 	%r<351>;
	.reg .b32 	%f<23>;

	mov.b32 	%r347, 0;
	mov.b32 	%r70, -766435501;
	mul.hi.u32 	%r71, %r70, %r347;
	mov.b32 	%r348, 2;
	mov.b32 	%r72, -845247145;
	mul.hi.u32 	%r73, %r72, %r348;
	xor.b32  	%r74, %r73, 1;
	mul.hi.u32 	%r75, %r70, %r74;
	mul.lo.s32 	%r76, %r74, -766435501;
	mul.hi.u32 	%r77, %r72, %r71;
	mul.lo.s32 	%r78, %r71, -845247145;
	xor.b32  	%r79, %r77, 84566804;
	xor.b32  	%r80, %r75, -1150833019;
	mul.hi.u32 	%r81, %r70, %r79;
	mul.lo.s32 	%r82, %r79, -766435501;
	mul.hi.u32 	%r83, %r72, %r80;
	mul.lo.s32 	%r84, %r80, -845247145;
	xor.b32  	%r85, %r78, %r83;
	xor.b32  	%r86, %r85, 1013904243;
	xor.b32  	%r87, %r76, %r81;
	xor.b32  	%r88, %r87, 1993301258;
	mul.hi.u32 	%r89, %r70, %r86;
	mul.lo.s32 	%r90, %r86, -766435501;
	mul.hi.u32 	%r91, %r72, %r88;
	mul.lo.s32 	%r92, %r88, -845247145;
	xor.b32  	%r93, %r84, %r91;
	xor.b32  	%r94, %r93, -626627284;
	xor.b32  	%r95, %r82, %r89;
	xor.b32  	%r96, %r95, 842468239;
	mul.hi.u32 	%r97, %r70, %r94;
	mul.lo.s32 	%r98, %r94, -766435501;
	mul.hi.u32 	%r99, %r72, %r96;
	mul.lo.s32 	%r100, %r96, -845247145;
	xor.b32  	%r101, %r92, %r99;
	xor.b32  	%r102, %r101, 2027808485;
	xor.b32  	%r103, %r90, %r97;
	xor.b32  	%r104, %r103, -308364780;
	mul.hi.u32 	%r105, %r70, %r102;
	mul.lo.s32 	%r106, %r102, -766435501;
	mul.hi.u32 	%r107, %r72, %r104;
	mul.lo.s32 	%r108, %r104, -845247145;
	xor.b32  	%r109, %r100, %r107;
	xor.b32  	%r110, %r109, 387276958;
	xor.b32  	%r111, %r98, %r105;
	xor.b32  	%r112, %r111, -1459197799;
	mul.hi.u32 	%r113, %r70, %r110;
	mul.lo.s32 	%r114, %r110, -766435501;
	mul.hi.u32 	%r115, %r72, %r112;
	mul.lo.s32 	%r116, %r112, -845247145;
	xor.b32  	%r117, %r108, %r115;
	xor.b32  	%r118, %r117, -1253254569;
	xor.b32  	%r119, %r106, %r113;
	xor.b32  	%r120, %r119, 1684936478;
	mul.hi.u32 	%r121, %r70, %r118;
	mul.lo.s32 	%r122, %r118, -766435501;
	mul.hi.u32 	%r123, %r72, %r120;
	mul.lo.s32 	%r124, %r120, -845247145;
	xor.b32  	%r125, %r116, %r123;
	xor.b32  	%r126, %r125, 1401181200;
	xor.b32  	%r127, %r114, %r121;
	xor.b32  	%r128, %r127, 534103459;
	mul.hi.u32 	%r129, %r70, %r126;
	mul.lo.s32 	%r130, %r126, -766435501;
	mul.hi.u32 	%r131, %r72, %r128;
	mul.lo.s32 	%r132, %r128, -845247145;
	xor.b32  	%r133, %r124, %r131;
	xor.b32  	%r134, %r133, -239350327;
	xor.b32  	%r135, %r122, %r129;
	xor.b32  	%r136, %r135, -616729560;
	mul.hi.u32 	%r137, %r70, %r134;
	mul.hi.u32 	%r138, %r72, %r136;
	xor.b32  	%r139, %r132, %r138;
	xor.b32  	%r140, %r130, %r137;
	mov.f32 	%f6, 0f3F046594;
	cvt.sat.f32.f32 	%f7, %f6;
	mov.f32 	%f8, 0f4B400001;
	mov.f32 	%f9, 0f437C0000;
	fma.rm.f32 	%f10, %f7, %f9, %f8;
	add.f32 	%f11, %f10, 0fCB40007F;
	neg.f32 	%f12, %f11;
	fma.rn.f32 	%f13, 0f40400000, 0f3FB8AA3B, %f12;
	fma.rn.f32 	%f14, 0f40400000, 0f32A57060, %f13;
	mov.b32 	%r141, %f10;
	shl.b32 	%r142, %r141, 23;
	mov.b32 	%f15, %r142;
	ex2.approx.ftz.f32 	%f16, %f14;
	mul.f32 	%f22, %f16, %f15;
	xor.b32  	%r344, %r140, -1767562579;
	xor.b32  	%r346, %r139, -1879881854;
	mul.lo.s32 	%r345, %r136, -845247145;
	mul.lo.s32 	%r343, %r134, -766435501;
	mov.b32 	%r342, 3;
	mov.f32 	%f21, %f22;
	mov.u32 	%r349, %r347;
	mov.u32 	%r350, %r347;
$L__BB0_1:
	mov.u32 	%r5, %r342;
	mov.b32 	%r342, 2;
	setp.eq.s32 	%p1, %r5, 1;
	mov.u32 	%r319, %r345;
	@%p1 bra 	$L__BB0_10;
	setp.eq.s32 	%p2, %r5, 3;
	@%p2 bra 	$L__BB0_6;
	setp.ne.s32 	%p3, %r5, 2;
	@%p3 bra 	$L__BB0_5;
	mov.b32 	%r342, 3;
	mov.u32 	%r319, %r344;
	bra.uni 	$L__BB0_10;
$L__BB0_5:
	add.s32 	%r342, %r5, 1;
	mov.u32 	%r319, %r346;
	bra.uni 	$L__BB0_10;
$L__BB0_6:
	add.s32 	%r350, %r350, 1;
	setp.ne.s32 	%p4, %r350, 0;
	@%p4 bra 	$L__BB0_9;
	add.s32 	%r349, %r349, 1;
	setp.ne.s32 	%p5, %r349, 0;
	@%p5 bra 	$L__BB0_9;
	add.s32 	%r348, %r348, 1;
	setp.eq.s32 	%p6, %r348, 0;
	selp.u32 	%r145, 1, 0, %p6;
	add.s32 	%r347, %r347, %r145;
	mov.b32 	%r349, 0;
$L__BB0_9:
	mov.b32 	%r147, -766435501;
	mul.hi.u32 	%r148, %r147, %r350;
	mul.lo.s32 	%r149, %r350, -766435501;
	mov.b32 	%r150, -845247145;
	mul.hi.u32 	%r151, %r150, %r348;
	mul.lo.s32 	%r152, %r348, -845247145;
	xor.b32  	%r153, %r349, %r151;
	xor.b32  	%r154, %r153, 1;
	xor.b32  	%r155, %r347, %r148;
	mul.hi.u32 	%r156, %r147, %r154;
	mul.lo.s32 	%r157, %r154, -766435501;
	mul.hi.u32 	%r158, %r150, %r155;
	mul.lo.s32 	%r159, %r155, -845247145;
	xor.b32  	%r160, %r152, %r158;
	xor.b32  	%r161, %r160, -1640531526;
	xor.b32  	%r162, %r149, %r156;
	xor.b32  	%r163, %r162, -1150833019;
	mul.hi.u32 	%r164, %r147, %r161;
	mul.lo.s32 	%r165, %r161, -766435501;
	mul.hi.u32 	%r166, %r150, %r163;
	mul.lo.s32 	%r167, %r163, -845247145;
	xor.b32  	%r168, %r159, %r166;
	xor.b32  	%r169, %r168, 1013904243;
	xor.b32  	%r170, %r157, %r164;
	xor.b32  	%r171, %r170, 1993301258;
	mul.hi.u32 	%r172, %r147, %r169;
	mul.lo.s32 	%r173, %r169, -766435501;
	mul.hi.u32 	%r174, %r150, %r171;
	mul.lo.s32 	%r175, %r171, -845247145;
	xor.b32  	%r176, %r167, %r174;
	xor.b32  	%r177, %r176, -626627284;
	xor.b32  	%r178, %r165, %r172;
	xor.b32  	%r179, %r178, 842468239;
	mul.hi.u32 	%r180, %r147, %r177;
	mul.lo.s32 	%r181, %r177, -766435501;
	mul.hi.u32 	%r182, %r150, %r179;
	mul.lo.s32 	%r183, %r179, -845247145;
	xor.b32  	%r184, %r175, %r182;
	xor.b32  	%r185, %r184, 2027808485;
	xor.b32  	%r186, %r173, %r180;
	xor.b32  	%r187, %r186, -308364780;
	mul.hi.u32 	%r188, %r147, %r185;
	mul.lo.s32 	%r189, %r185, -766435501;
	mul.hi.u32 	%r190, %r150, %r187;
	mul.lo.s32 	%r191, %r187, -845247145;
	xor.b32  	%r192, %r183, %r190;
	xor.b32  	%r193, %r192, 387276958;
	xor.b32  	%r194, %r181, %r188;
	xor.b32  	%r195, %r194, -1459197799;
	mul.hi.u32 	%r196, %r147, %r193;
	mul.lo.s32 	%r197, %r193, -766435501;
	mul.hi.u32 	%r198, %r150, %r195;
	mul.lo.s32 	%r199, %r195, -845247145;
	xor.b32  	%r200, %r191, %r198;
	xor.b32  	%r201, %r200, -1253254569;
	xor.b32  	%r202, %r189, %r196;
	xor.b32  	%r203, %r202, 1684936478;
	mul.hi.u32 	%r204, %r147, %r201;
	mul.lo.s32 	%r205, %r201, -766435501;
	mul.hi.u32 	%r206, %r150, %r203;
	mul.lo.s32 	%r207, %r203, -845247145;
	xor.b32  	%r208, %r199, %r206;
	xor.b32  	%r209, %r208, 1401181200;
	xor.b32  	%r210, %r197, %r204;
	xor.b32  	%r211, %r210, 534103459;
	mul.hi.u32 	%r212, %r147, %r209;
	mul.lo.s32 	%r213, %r209, -766435501;
	mul.hi.u32 	%r214, %r150, %r211;
	mul.lo.s32 	%r215, %r211, -845247145;
	xor.b32  	%r216, %r207, %r214;
	xor.b32  	%r217, %r216, -239350327;
	xor.b32  	%r218, %r205, %r212;
	xor.b32  	%r219, %r218, -616729560;
	mul.hi.u32 	%r220, %r147, %r217;
	mul.lo.s32 	%r22, %r217, -766435501;
	mul.hi.u32 	%r221, %r150, %r219;
	mul.lo.s32 	%r345, %r219, -845247145;
	xor.b32  	%r222, %r215, %r221;
	xor.b32  	%r346, %r222, -1879881854;
	xor.b32  	%r223, %r213, %r220;
	xor.b32  	%r344, %r223, -1767562579;
	mov.b32 	%r342, 0;
	mov.u32 	%r319, %r343;
	mov.u32 	%r343, %r22;
$L__BB0_10:
	cvt.rn.f32.u32 	%f17, %r319;
	fma.rn.f32 	%f18, %f17, 0f2F800000, 0f2F000000;
	mul.f32 	%f21, %f21, %f18;
	setp.gt.f32 	%p7, %f21, 0f3F800000;
	@%p7 bra 	$L__BB0_1;
$L__BB0_11:
	mov.u32 	%r36, %r342;
	mov.b32 	%r342, 2;
	setp.eq.s32 	%p8, %r36, 1;
	mov.u32 	%r341, %r345;
	@%p8 bra 	$L__BB0_20;
	setp.eq.s32 	%p9, %r36, 3;
	@%p9 bra 	$L__BB0_16;
	setp.ne.s32 	%p10, %r36, 2;
	@%p10 bra 	$L__BB0_15;
	mov.b32 	%r342, 3;
	mov.u32 	%r341, %r344;
	bra.uni 	$L__BB0_20;
$L__BB0_15:
	add.s32 	%r342, %r36, 1;
	mov.u32 	%r341, %r346;
	bra.uni 	$L__BB0_20;
$L__BB0_16:
	add.s32 	%r350, %r350, 1;
	setp.ne.s32 	%p11, %r350, 0;
	@%p11 bra 	$L__BB0_19;
	add.s32 	%r349, %r349, 1;
	setp.ne.s32 	%p12, %r349, 0;
	@%p12 bra 	$L__BB0_19;
	add.s32 	%r348, %r348, 1;
	setp.eq.s32 	%p13, %r348, 0;
	selp.u32 	%r227, 1, 0, %p13;
	add.s32 	%r347, %r347, %r227;
	mov.b32 	%r349, 0;
$L__BB0_19:
	mov.b32 	%r229, -766435501;
	mul.hi.u32 	%r230, %r229, %r350;
	mul.lo.s32 	%r231, %r350, -766435501;
	mov.b32 	%r232, -845247145;
	mul.hi.u32 	%r233, %r232, %r348;
	mul.lo.s32 	%r234, %r348, -845247145;
	xor.b32  	%r235, %r349, %r233;
	xor.b32  	%r236, %r235, 1;
	xor.b32  	%r237, %r347, %r230;
	mul.hi.u32 	%r238, %r229, %r236;
	mul.lo.s32 	%r239, %r236, -766435501;
	mul.hi.u32 	%r240, %r232, %r237;
	mul.lo.s32 	%r241, %r237, -845247145;
	xor.b32  	%r242, %r234, %r240;
	xor.b32  	%r243, %r242, -1640531526;
	xor.b32  	%r244, %r231, %r238;
	xor.b32  	%r245, %r244, -1150833019;
	mul.hi.u32 	%r246, %r229, %r243;
	mul.lo.s32 	%r247, %r243, -766435501;
	mul.hi.u32 	%r248, %r232, %r245;
	mul.lo.s32 	%r249, %r245, -845247145;
	xor.b32  	%r250, %r241, %r248;
	xor.b32  	%r251, %r250, 1013904243;
	xor.b32  	%r252, %r239, %r246;
	xor.b32  	%r253, %r252, 1993301258;
	mul.hi.u32 	%r254, %r229, %r251;
	mul.lo.s32 	%r255, %r251, -766435501;
	mul.hi.u32 	%r256, %r232, %r253;
	mul.lo.s32 	%r257, %r253, -845247145;
	xor.b32  	%r258, %r249, %r256;
	xor.b32  	%r259, %r258, -626627284;
	xor.b32  	%r260, %r247, %r254;
	xor.b32  	%r261, %r260, 842468239;
	mul.hi.u32 	%r262, %r229, %r259;
	mul.lo.s32 	%r263, %r259, -766435501;
	mul.hi.u32 	%r264, %r232, %r261;
	mul.lo.s32 	%r265, %r261, -845247145;
	xor.b32  	%r266, %r257, %r264;
	xor.b32  	%r267, %r266, 2027808485;
	xor.b32  	%r268, %r255, %r262;
	xor.b32  	%r269, %r268, -308364780;
	mul.hi.u32 	%r270, %r229, %r267;
	mul.lo.s32 	%r271, %r267, -766435501;
	mul.hi.u32 	%r272, %r232, %r269;
	mul.lo.s32 	%r273, %r269, -845247145;
	xor.b32  	%r274, %r265, %r272;
	xor.b32  	%r275, %r274, 387276958;
	xor.b32  	%r276, %r263, %r270;
	xor.b32  	%r277, %r276, -1459197799;
	mul.hi.u32 	%r278, %r229, %r275;
	mul.lo.s32 	%r279, %r275, -766435501;
	mul.hi.u32 	%r280, %r232, %r277;
	mul.lo.s32 	%r281, %r277, -845247145;
	xor.b32  	%r282, %r273, %r280;
	xor.b32  	%r283, %r282, -1253254569;
	xor.b32  	%r284, %r271, %r278;
	xor.b32  	%r285, %r284, 1684936478;
	mul.hi.u32 	%r286, %r229, %r283;
	mul.lo.s32 	%r287, %r283, -766435501;
	mul.hi.u32 	%r288, %r232, %r285;
	mul.lo.s32 	%r289, %r285, -845247145;
	xor.b32  	%r290, %r281, %r288;
	xor.b32  	%r291, %r290, 1401181200;
	xor.b32  	%r292, %r279, %r286;
	xor.b32  	%r293, %r292, 534103459;
	mul.hi.u32 	%r294, %r229, %r291;
	mul.lo.s32 	%r295, %r291, -766435501;
	mul.hi.u32 	%r296, %r232, %r293;
	mul.lo.s32 	%r297, %r293, -845247145;
	xor.b32  	%r298, %r289, %r296;
	xor.b32  	%r299, %r298, -239350327;
	xor.b32  	%r300, %r287, %r294;
	xor.b32  	%r301, %r300, -616729560;
	mul.hi.u32 	%r302, %r229, %r299;
	mul.lo.s32 	%r53, %r299, -766435501;
	mul.hi.u32 	%r303, %r232, %r301;
	mul.lo.s32 	%r345, %r301, -845247145;
	xor.b32  	%r304, %r297, %r303;
	xor.b32  	%r346, %r304, -1879881854;
	xor.b32  	%r305, %r295, %r302;
	xor.b32  	%r344, %r305, -1767562579;
	mov.b32 	%r342, 0;
	mov.u32 	%r341, %r343;
	mov.u32 	%r343, %r53;
$L__BB0_20:
	cvt.rn.f32.u32 	%f19, %r341;
	fma.rn.f32 	%f20, %f19, 0f2F800000, 0f2F000000;
	mul.f32 	%f22, %f22, %f20;
	setp.gt.f32 	%p14, %f22, 0f3F800000;
	@%p14 bra 	$L__BB0_11;
	ret;

}
	// .globl	_Z7kernel2v
.visible .entry _Z7kernel2v()
{


	ret;

}
	// .globl	_Z7kernel3v
.visible .entry _Z7kernel3v()
{
	.local .align 8 .b8 	__local_depot2[48];
	.reg .b64 	%SP;
	.reg .b64 	%SPL;
	.reg .pred 	%p<103>;
	.reg .b32 	%r<1961>;
	.reg .b64 	%rd<29>;

	mov.u64 	%SPL, __local_depot2;
	add.u64 	%rd1, %SPL, 0;
	mov.b32 	%r1494, 0;
$L__BB2_1:
	add.s32 	%r1494, %r1494, 1;
	setp.ne.s32 	%p1, %r1494, 2;
	@%p1 bra 	$L__BB2_1;
	mov.b32 	%r1495, 0;
$L__BB2_3:
	add.s32 	%r1495, %r1495, 1;
	setp.ne.s32 	%p2, %r1495, 2;
	@%p2 bra 	$L__BB2_3;
	mov.b32 	%r1496, 0;
$L__BB2_5:
	add.s32 	%r1496, %r1496, 1;
	setp.ne.s32 	%p3, %r1496, 2;
	@%p3 bra 	$L__BB2_5;
	mov.b32 	%r1497, 0;
$L__BB2_7:
	add.s32 	%r1497, %r1497, 1;
	setp.ne.s32 	%p4, %r1497, 2;
	@%p4 bra 	$L__BB2_7;
	mov.b32 	%r900, 379486205;
	mov.b32 	%r901, -382103808;
	st.local.v2.u32 	[%rd1], {%r901, %r900};
	mov.b32 	%r902, -123459836;
	mov.b32 	%r903, 450422541;
	st.local.v2.u32 	[%rd1+8], {%r903, %r902};
	mov.b32 	%r904, 261812737;
	mov.b32 	%r905, -589760388;
	st.local.v2.u32 	[%rd1+16], {%r905, %r904};
	mov.b32 	%r1510, 0;
	mov.u64 	%rd11, precalc_xorwow_matrix;
	mov.u32 	%r1511, %r1510;
	mov.u32 	%r1512, %r1510;
	mov.u32 	%r1513, %r1510;
	mov.u32 	%r1514, %r1510;
	mov.u32 	%r1503, %r1510;
$L__BB2_9:
	mul.wide.u32 	%rd8, %r1503, 4;
	add.s64 	%rd9, %rd1, %rd8;
	ld.local.u32 	%r15, [%rd9+4];
	shl.b32 	%r16, %r1503, 5;
	mov.b32 	%r1509, 0;
$L__BB2_10:
	.pragma "nounroll";
	shr.u32 	%r907, %r15, %r1509;
	and.b32  	%r908, %r907, 1;
	setp.eq.b32 	%p5, %r908, 1;
	not.pred 	%p6, %p5;
	add.s32 	%r909, %r16, %r1509;
	mul.lo.s32 	%r910, %r909, 5;
	mul.wide.u32 	%rd10, %r910, 4;
	add.s64 	%rd2, %rd11, %rd10;
	@%p6 bra 	$L__BB2_12;
	ld.global.nc.u32 	%r911, [%rd2];
	xor.b32  	%r1510, %r1510, %r911;
	ld.global.nc.u32 	%r912, [%rd2+4];
	xor.b32  	%r1511, %r1511, %r912;
	ld.global.nc.u32 	%r913, [%rd2+8];
	xor.b32  	%r1512, %r1512, %r913;
	ld.global.nc.u32 	%r914, [%rd2+12];
	xor.b32  	%r1513, %r1513, %r914;
	ld.global.nc.u32 	%r915, [%rd2+16];
	xor.b32  	%r1514, %r1514, %r915;
$L__BB2_12:
	and.b32  	%r917, %r907, 2;
	setp.eq.s32 	%p7, %r917, 0;
	@%p7 bra 	$L__BB2_14;
	ld.global.nc.u32 	%r918, [%rd2+20];
	xor.b32  	%r1510, %r1510, %r918;
	ld.global.nc.u32 	%r919, [%rd2+24];
	xor.b32  	%r1511, %r1511, %r919;
	ld.global.nc.u32 	%r920, [%rd2+28];
	xor.b32  	%r1512, %r1512, %r920;
	ld.global.nc.u32 	%r921, [%rd2+32];
	xor.b32  	%r1513, %r1513, %r921;
	ld.global.nc.u32 	%r922, [%rd2+36];
	xor.b32  	%r1514, %r1514, %r922;
$L__BB2_14:
	and.b32  	%r924, %r907, 4;
	setp.eq.s32 	%p8, %r924, 0;
	@%p8 bra 	$L__BB2_16;
	ld.global.nc.u32 	%r925, [%rd2+40];
	xor.b32  	%r1510, %r1510, %r925;
	ld.global.nc.u32 	%r926, [%rd2+44];
	xor.b32  	%r1511, %r1511, %r926;
	ld.global.nc.u32 	%r927, [%rd2+48];
	xor.b32  	%r1512, %r1512, %r927;
	ld.global.nc.u32 	%r928, [%rd2+52];
	xor.b32  	%r1513, %r1513, %r928;
	ld.global.nc.u32 	%r929, [%rd2+56];
	xor.b32  	%r1514, %r1514, %r929;
$L__BB2_16:
	and.b32  	%r931, %r907, 8;
	setp.eq.s32 	%p9, %r931, 0;
	@%p9 bra 	$L__BB2_18;
	ld.global.nc.u32 	%r932, [%rd2+60];
	xor.b32  	%r1510, %r1510, %r932;
	ld.global.nc.u32 	%r933, [%rd2+64];
	xor.b32  	%r1511, %r1511, %r933;
	ld.global.nc.u32 	%r934, [%rd2+68];
	xor.b32  	%r1512, %r1512, %r934;
	ld.global.nc.u32 	%r935, [%rd2+72];
	xor.b32  	%r1513, %r1513, %r935;
	ld.global.nc.u32 	%r936, [%rd2+76];
	xor.b32  	%r1514, %r1514, %r936;
$L__BB2_18:
	and.b32  	%r938, %r907, 16;
	setp.eq.s32 	%p10, %r938, 0;
	@%p10 bra 	$L__BB2_20;
	ld.global.nc.u32 	%r939, [%rd2+80];
	xor.b32  	%r1510, %r1510, %r939;
	ld.global.nc.u32 	%r940, [%rd2+84];
	xor.b32  	%r1511, %r1511, %r940;
	ld.global.nc.u32 	%r941, [%rd2+88];
	xor.b32  	%r1512, %r1512, %r941;
	ld.global.nc.u32 	%r942, [%rd2+92];
	xor.b32  	%r1513, %r1513, %r942;
	ld.global.nc.u32 	%r943, [%rd2+96];
	xor.b32  	%r1514, %r1514, %r943;
$L__BB2_20:
	and.b32  	%r945, %r907, 32;
	setp.eq.s32 	%p11, %r945, 0;
	@%p11 bra 	$L__BB2_22;
	ld.global.nc.u32 	%r946, [%rd2+100];
	xor.b32  	%r1510, %r1510, %r946;
	ld.global.nc.u32 	%r947, [%rd2+104];
	xor.b32  	%r1511, %r1511, %r947;
	ld.global.nc.u32 	%r948, [%rd2+108];
	xor.b32  	%r1512, %r1512, %r948;
	ld.global.nc.u32 	%r949, [%rd2+112];
	xor.b32  	%r1513, %r1513, %r949;
	ld.global.nc.u32 	%r950, [%rd2+116];
	xor.b32  	%r1514, %r1514, %r950;
$L__BB2_22:
	and.b32  	%r952, %r907, 64;
	setp.eq.s32 	%p12, %r952, 0;
	@%p12 bra 	$L__BB2_24;
	ld.global.nc.u32 	%r953, [%rd2+120];
	xor.b32  	%r1510, %r1510, %r953;
	ld.global.nc.u32 	%r954, [%rd2+124];
	xor.b32  	%r1511, %r1511, %r954;
	ld.global.nc.u32 	%r955, [%rd2+128];
	xor.b32  	%r1512, %r1512, %r955;
	ld.global.nc.u32 	%r956, [%rd2+132];
	xor.b32  	%r1513, %r1513, %r956;
	ld.global.nc.u32 	%r957, [%rd2+136];
	xor.b32  	%r1514, %r1514, %r957;
$L__BB2_24:
	and.b32  	%r959, %r907, 128;
	setp.eq.s32 	%p13, %r959, 0;
	@%p13 bra 	$L__BB2_26;
	ld.global.nc.u32 	%r960, [%rd2+140];
	xor.b32  	%r1510, %r1510, %r960;
	ld.global.nc.u32 	%r961, [%rd2+144];
	xor.b32  	%r1511, %r1511, %r961;
	ld.global.nc.u32 	%r962, [%rd2+148];
	xor.b32  	%r1512, %r1512, %r962;
	ld.global.nc.u32 	%r963, [%rd2+152];
	xor.b32  	%r1513, %r1513, %r963;
	ld.global.nc.u32 	%r964, [%rd2+156];
	xor.b32  	%r1514, %r1514, %r964;
$L__BB2_26:
	and.b32  	%r966, %r907, 256;
	setp.eq.s32 	%p14, %r966, 0;
	@%p14 bra 	$L__BB2_28;
	ld.global.nc.u32 	%r967, [%rd2+160];
	xor.b32  	%r1510, %r1510, %r967;
	ld.global.nc.u32 	%r968, [%rd2+164];
	xor.b32  	%r1511, %r1511, %r968;
	ld.global.nc.u32 	%r969, [%rd2+168];
	xor.b32  	%r1512, %r1512, %r969;
	ld.global.nc.u32 	%r970, [%rd2+172];
	xor.b32  	%r1513, %r1513, %r970;
	ld.global.nc.u32 	%r971, [%rd2+176];
	xor.b32  	%r1514, %r1514, %r971;
$L__BB2_28:
	and.b32  	%r973, %r907, 512;
	setp.eq.s32 	%p15, %r973, 0;
	@%p15 bra 	$L__BB2_30;
	ld.global.nc.u32 	%r974, [%rd2+180];
	xor.b32  	%r1510, %r1510, %r974;
	ld.global.nc.u32 	%r975, [%rd2+184];
	xor.b32  	%r1511, %r1511, %r975;
	ld.global.nc.u32 	%r976, [%rd2+188];
	xor.b32  	%r1512, %r1512, %r976;
	ld.global.nc.u32 	%r977, [%rd2+192];
	xor.b32  	%r1513, %r1513, %r977;
	ld.global.nc.u32 	%r978, [%rd2+196];
	xor.b32  	%r1514, %r1514, %r978;
$L__BB2_30:
	and.b32  	%r980, %r907, 1024;
	setp.eq.s32 	%p16, %r980, 0;
	@%p16 bra 	$L__BB2_32;
	ld.global.nc.u32 	%r981, [%rd2+200];
	xor.b32  	%r1510, %r1510, %r981;
	ld.global.nc.u32 	%r982, [%rd2+204];
	xor.b32  	%r1511, %r1511, %r982;
	ld.global.nc.u32 	%r983, [%rd2+208];
	xor.b32  	%r1512, %r1512, %r983;
	ld.global.nc.u32 	%r984, [%rd2+212];
	xor.b32  	%r1513, %r1513, %r984;
	ld.global.nc.u32 	%r985, [%rd2+216];
	xor.b32  	%r1514, %r1514, %r985;
$L__BB2_32:
	and.b32  	%r987, %r907, 2048;
	setp.eq.s32 	%p17, %r987, 0;
	@%p17 bra 	$L__BB2_34;
	ld.global.nc.u32 	%r988, [%rd2+220];
	xor.b32  	%r1510, %r1510, %r988;
	ld.global.nc.u32 	%r989, [%rd2+224];
	xor.b32  	%r1511, %r1511, %r989;
	ld.global.nc.u32 	%r990, [%rd2+228];
	xor.b32  	%r1512, %r1512, %r990;
	ld.global.nc.u32 	%r991, [%rd2+232];
	xor.b32  	%r1513, %r1513, %r991;
	ld.global.nc.u32 	%r992, [%rd2+236];
	xor.b32  	%r1514, %r1514, %r992;
$L__BB2_34:
	and.b32  	%r994, %r907, 4096;
	setp.eq.s32 	%p18, %r994, 0;
	@%p18 bra 	$L__BB2_36;
	ld.global.nc.u32 	%r995, [%rd2+240];
	xor.b32  	%r1510, %r1510, %r995;
	ld.global.nc.u32 	%r996, [%rd2+244];
	xor.b32  	%r1511, %r1511, %r996;
	ld.global.nc.u32 	%r997, [%rd2+248];
	xor.b32  	%r1512, %r1512, %r997;
	ld.global.nc.u32 	%r998, [%rd2+252];
	xor.b32  	%r1513, %r1513, %r998;
	ld.global.nc.u32 	%r999, [%rd2+256];
	xor.b32  	%r1514, %r1514, %r999;
$L__BB2_36:
	and.b32  	%r1001, %r907, 8192;
	setp.eq.s32 	%p19, %r1001, 0;
	@%p19 bra 	$L__BB2_38;
	ld.global.nc.u32 	%r1002, [%rd2+260];
	xor.b32  	%r1510, %r1510, %r1002;
	ld.global.nc.u32 	%r1003, [%rd2+264];
	xor.b32  	%r1511, %r1511, %r1003;
	ld.global.nc.u32 	%r1004, [%rd2+268];
	xor.b32  	%r1512, %r1512, %r1004;
	ld.global.nc.u32 	%r1005, [%rd2+272];
	xor.b32  	%r1513, %r1513, %r1005;
	ld.global.nc.u32 	%r1006, [%rd2+276];
	xor.b32  	%r1514, %r1514, %r1006;
$L__BB2_38:
	and.b32  	%r1008, %r907, 16384;
	setp.eq.s32 	%p20, %r1008, 0;
	@%p20 bra 	$L__BB2_40;
	ld.global.nc.u32 	%r1009, [%rd2+280];
	xor.b32  	%r1510, %r1510, %r1009;
	ld.global.nc.u32 	%r1010, [%rd2+284];
	xor.b32  	%r1511, %r1511, %r1010;
	ld.global.nc.u32 	%r1011, [%rd2+288];
	xor.b32  	%r1512, %r1512, %r1011;
	ld.global.nc.u32 	%r1012, [%rd2+292];
	xor.b32  	%r1513, %r1513, %r1012;
	ld.global.nc.u32 	%r1013, [%rd2+296];
	xor.b32  	%r1514, %r1514, %r1013;
$L__BB2_40:
	and.b32  	%r1015, %r907, 32768;
	setp.eq.s32 	%p21, %r1015, 0;
	@%p21 bra 	$L__BB2_42;
	ld.global.nc.u32 	%r1016, [%rd2+300];
	xor.b32  	%r1510, %r1510, %r1016;
	ld.global.nc.u32 	%r1017, [%rd2+304];
	xor.b32  	%r1511, %r1511, %r1017;
	ld.global.nc.u32 	%r1018, [%rd2+308];
	xor.b32  	%r1512, %r1512, %r1018;
	ld.global.nc.u32 	%r1019, [%rd2+312];
	xor.b32  	%r1513, %r1513, %r1019;
	ld.global.nc.u32 	%r1020, [%rd2+316];
	xor.b32  	%r1514, %r1514, %r1020;
$L__BB2_42:
	add.s32 	%r1509, %r1509, 16;
	setp.ne.s32 	%p22, %r1509, 32;
	@%p22 bra 	$L__BB2_10;
	mad.lo.s32 	%r1021, %r1503, -31, %r16;
	add.s32 	%r1503, %r1021, 1;
	setp.ne.s32 	%p23, %r1503, 5;
	@%p23 bra 	$L__BB2_9;
	st.local.u32 	[%rd1+4], %r1510;
	st.local.v2.u32 	[%rd1+8], {%r1511, %r1512};
	st.local.v2.u32 	[%rd1+16], {%r1513, %r1514};
	mov.b32 	%r1602, 0;
	mov.u32 	%r1603, %r1602;
	mov.u32 	%r1604, %r1602;
	mov.u32 	%r1605, %r1602;
	mov.u32 	%r1606, %r1602;
	mov.u32 	%r1595, %r1602;
$L__BB2_45:
	mul.wide.u32 	%rd12, %r1595, 4;
	add.s64 	%rd13, %rd1, %rd12;
	ld.local.u32 	%r191, [%rd13+4];
	shl.b32 	%r192, %r1595, 5;
	mov.b32 	%r1601, 0;
$L__BB2_46:
	.pragma "nounroll";
	shr.u32 	%r1024, %r191, %r1601;
	and.b32  	%r1025, %r1024, 1;
	setp.eq.b32 	%p24, %r1025, 1;
	not.pred 	%p25, %p24;
	add.s32 	%r1026, %r192, %r1601;
	mul.lo.s32 	%r1027, %r1026, 5;
	mul.wide.u32 	%rd14, %r1027, 4;
	add.s64 	%rd3, %rd11, %rd14;
	@%p25 bra 	$L__BB2_48;
	ld.global.nc.u32 	%r1028, [%rd3];
	xor.b32  	%r1602, %r1602, %r1028;
	ld.global.nc.u32 	%r1029, [%rd3+4];
	xor.b32  	%r1603, %r1603, %r1029;
	ld.global.nc.u32 	%r1030, [%rd3+8];
	xor.b32  	%r1604, %r1604, %r1030;
	ld.global.nc.u32 	%r1031, [%rd3+12];
	xor.b32  	%r1605, %r1605, %r1031;
	ld.global.nc.u32 	%r1032, [%rd3+16];
	xor.b32  	%r1606, %r1606, %r1032;
$L__BB2_48:
	and.b32  	%r1034, %r1024, 2;
	setp.eq.s32 	%p26, %r1034, 0;
	@%p26 bra 	$L__BB2_50;
	ld.global.nc.u32 	%r1035, [%rd3+20];
	xor.b32  	%r1602, %r1602, %r1035;
	ld.global.nc.u32 	%r1036, [%rd3+24];
	xor.b32  	%r1603, %r1603, %r1036;
	ld.global.nc.u32 	%r1037, [%rd3+28];
	xor.b32  	%r1604, %r1604, %r1037;
	ld.global.nc.u32 	%r1038, [%rd3+32];
	xor.b32  	%r1605, %r1605, %r1038;
	ld.global.nc.u32 	%r1039, [%rd3+36];
	xor.b32  	%r1606, %r1606, %r1039;
$L__BB2_50:
	and.b32  	%r1041, %r1024, 4;
	setp.eq.s32 	%p27, %r1041, 0;
	@%p27 bra 	$L__BB2_52;
	ld.global.nc.u32 	%r1042, [%rd3+40];
	xor.b32  	%r1602, %r1602, %r1042;
	ld.global.nc.u32 	%r1043, [%rd3+44];
	xor.b32  	%r1603, %r1603, %r1043;
	ld.global.nc.u32 	%r1044, [%rd3+48];
	xor.b32  	%r1604, %r1604, %r1044;
	ld.global.nc.u32 	%r1045, [%rd3+52];
	xor.b32  	%r1605, %r1605, %r1045;
	ld.global.nc.u32 	%r1046, [%rd3+56];
	xor.b32  	%r1606, %r1606, %r1046;
$L__BB2_52:
	and.b32  	%r1048, %r1024, 8;
	setp.eq.s32 	%p28, %r1048, 0;
	@%p28 bra 	$L__BB2_54;
	ld.global.nc.u32 	%r1049, [%rd3+60];
	xor.b32  	%r1602, %r1602, %r1049;
	ld.global.nc.u32 	%r1050, [%rd3+64];
	xor.b32  	%r1603, %r1603, %r1050;
	ld.global.nc.u32 	%r1051, [%rd3+68];
	xor.b32  	%r1604, %r1604, %r1051;
	ld.global.nc.u32 	%r1052, [%rd3+72];
	xor.b32  	%r1605, %r1605, %r1052;
	ld.global.nc.u32 	%r1053, [%rd3+76];
	xor.b32  	%r1606, %r1606, %r1053;
$L__BB2_54:
	and.b32  	%r1055, %r1024, 16;
	setp.eq.s32 	%p29, %r1055, 0;
	@%p29 bra 	$L__BB2_56;
	ld.global.nc.u32 	%r1056, [%rd3+80];
	xor.b32  	%r1602, %r1602, %r1056;
	ld.global.nc.u32 	%r1057, [%rd3+84];
	xor.b32  	%r1603, %r1603, %r1057;
	ld.global.nc.u32 	%r1058, [%rd3+88];
	xor.b32  	%r1604, %r1604, %r1058;
	ld.global.nc.u32 	%r1059, [%rd3+92];
	xor.b32  	%r1605, %r1605, %r1059;
	ld.global.nc.u32 	%r1060, [%rd3+96];
	xor.b32  	%r1606, %r1606, %r1060;
$L__BB2_56:
	and.b32  	%r1062, %r1024, 32;
	setp.eq.s32 	%p30, %r1062, 0;
	@%p30 bra 	$L__BB2_58;
	ld.global.nc.u32 	%r1063, [%rd3+100];
	xor.b32  	%r1602, %r1602, %r1063;
	ld.global.nc.u32 	%r1064, [%rd3+104];
	xor.b32  	%r1603, %r1603, %r1064;
	ld.global.nc.u32 	%r1065, [%rd3+108];
	xor.b32  	%r1604, %r1604, %r1065;
	ld.global.nc.u32 	%r1066, [%rd3+112];
	xor.b32  	%r1605, %r1605, %r1066;
	ld.global.nc.u32 	%r1067, [%rd3+116];
	xor.b32  	%r1606, %r1606, %r1067;
$L__BB2_58:
	and.b32  	%r1069, %r1024, 64;
	setp.eq.s32 	%p31, %r1069, 0;
	@%p31 bra 	$L__BB2_60;
	ld.global.nc.u32 	%r1070, [%rd3+120];
	xor.b32  	%r1602, %r1602, %r1070;
	ld.global.nc.u32 	%r1071, [%rd3+124];
	xor.b32  	%r1603, %r1603, %r1071;
	ld.global.nc.u32 	%r1072, [%rd3+128];
	xor.b32  	%r1604, %r1604, %r1072;
	ld.global.nc.u32 	%r1073, [%rd3+132];
	xor.b32  	%r1605, %r1605, %r1073;
	ld.global.nc.u32 	%r1074, [%rd3+136];
	xor.b32  	%r1606, %r1606, %r1074;
$L__BB2_60:
	and.b32  	%r1076, %r1024, 128;
	setp.eq.s32 	%p32, %r1076, 0;
	@%p32 bra 	$L__BB2_62;
	ld.global.nc.u32 	%r1077, [%rd3+140];
	xor.b32  	%r1602, %r1602, %r1077;
	ld.global.nc.u32 	%r1078, [%rd3+144];
	xor.b32  	%r1603, %r1603, %r1078;
	ld.global.nc.u32 	%r1079, [%rd3+148];
	xor.b32  	%r1604, %r1604, %r1079;
	ld.global.nc.u32 	%r1080, [%rd3+152];
	xor.b32  	%r1605, %r1605, %r1080;
	ld.global.nc.u32 	%r1081, [%rd3+156];
	xor.b32  	%r1606, %r1606, %r1081;
$L__BB2_62:
	and.b32  	%r1083, %r1024, 256;
	setp.eq.s32 	%p33, %r1083, 0;
	@%p33 bra 	$L__BB2_64;
	ld.global.nc.u32 	%r1084, [%rd3+160];
	xor.b32  	%r1602, %r1602, %r1084;
	ld.global.nc.u32 	%r1085, [%rd3+164];
	xor.b32  	%r1603, %r1603, %r1085;
	ld.global.nc.u32 	%r1086, [%rd3+168];
	xor.b32  	%r1604, %r1604, %r1086;
	ld.global.nc.u32 	%r1087, [%rd3+172];
	xor.b32  	%r1605, %r1605, %r1087;
	ld.global.nc.u32 	%r1088, [%rd3+176];
	xor.b32  	%r1606, %r1606, %r1088;
$L__BB2_64:
	and.b32  	%r1090, %r1024, 512;
	setp.eq.s32 	%p34, %r1090, 0;
	@%p34 bra 	$L__BB2_66;
	ld.global.nc.u32 	%r1091, [%rd3+180];
	xor.b32  	%r1602, %r1602, %r1091;
	ld.global.nc.u32 	%r1092, [%rd3+184];
	xor.b32  	%r1603, %r1603, %r1092;
	ld.global.nc.u32 	%r1093, [%rd3+188];
	xor.b32  	%r1604, %r1604, %r1093;
	ld.global.nc.u32 	%r1094, [%rd3+192];
	xor.b32  	%r1605, %r1605, %r1094;
	ld.global.nc.u32 	%r1095, [%rd3+196];
	xor.b32  	%r1606, %r1606, %r1095;
$L__BB2_66:
	and.b32  	%r1097, %r1024, 1024;
	setp.eq.s32 	%p35, %r1097, 0;
	@%p35 bra 	$L__BB2_68;
	ld.global.nc.u32 	%r1098, [%rd3+200];
	xor.b32  	%r1602, %r1602, %r1098;
	ld.global.nc.u32 	%r1099, [%rd3+204];
	xor.b32  	%r1603, %r1603, %r1099;
	ld.global.nc.u32 	%r1100, [%rd3+208];
	xor.b32  	%r1604, %r1604, %r1100;
	ld.global.nc.u32 	%r1101, [%rd3+212];
	xor.b32  	%r1605, %r1605, %r1101;
	ld.global.nc.u32 	%r1102, [%rd3+216];
	xor.b32  	%r1606, %r1606, %r1102;
$L__BB2_68:
	and.b32  	%r1104, %r1024, 2048;
	setp.eq.s32 	%p36, %r1104, 0;
	@%p36 bra 	$L__BB2_70;
	ld.global.nc.u32 	%r1105, [%rd3+220];
	xor.b32  	%r1602, %r1602, %r1105;
	ld.global.nc.u32 	%r1106, [%rd3+224];
	xor.b32  	%r1603, %r1603, %r1106;
	ld.global.nc.u32 	%r1107, [%rd3+228];
	xor.b32  	%r1604, %r1604, %r1107;
	ld.global.nc.u32 	%r1108, [%rd3+232];
	xor.b32  	%r1605, %r1605, %r1108;
	ld.global.nc.u32 	%r1109, [%rd3+236];
	xor.b32  	%r1606, %r1606, %r1109;
$L__BB2_70:
	and.b32  	%r1111, %r1024, 4096;
	setp.eq.s32 	%p37, %r1111, 0;
	@%p37 bra 	$L__BB2_72;
	ld.global.nc.u32 	%r1112, [%rd3+240];
	xor.b32  	%r1602, %r1602, %r1112;
	ld.global.nc.u32 	%r1113, [%rd3+244];
	xor.b32  	%r1603, %r1603, %r1113;
	ld.global.nc.u32 	%r1114, [%rd3+248];
	xor.b32  	%r1604, %r1604, %r1114;
	ld.global.nc.u32 	%r1115, [%rd3+252];
	xor.b32  	%r1605, %r1605, %r1115;
	ld.global.nc.u32 	%r1116, [%rd3+256];
	xor.b32  	%r1606, %r1606, %r1116;
$L__BB2_72:
	and.b32  	%r1118, %r1024, 8192;
	setp.eq.s32 	%p38, %r1118, 0;
	@%p38 bra 	$L__BB2_74;
	ld.global.nc.u32 	%r1119, [%rd3+260];
	xor.b32  	%r1602, %r1602, %r1119;
	ld.global.nc.u32 	%r1120, [%rd3+264];
	xor.b32  	%r1603, %r1603, %r1120;
	ld.global.nc.u32 	%r1121, [%rd3+268];
	xor.b32  	%r1604, %r1604, %r1121;
	ld.global.nc.u32 	%r1122, [%rd3+272];
	xor.b32  	%r1605, %r1605, %r1122;
	ld.global.nc.u32 	%r1123, [%rd3+276];
	xor.b32  	%r1606, %r1606, %r1123;
$L__BB2_74:
	and.b32  	%r1125, %r1024, 16384;
	setp.eq.s32 	%p39, %r1125, 0;
	@%p39 bra 	$L__BB2_76;
	ld.global.nc.u32 	%r1126, [%rd3+280];
	xor.b32  	%r1602, %r1602, %r1126;
	ld.global.nc.u32 	%r1127, [%rd3+284];
	xor.b32  	%r1603, %r1603, %r1127;
	ld.global.nc.u32 	%r1128, [%rd3+288];
	xor.b32  	%r1604, %r1604, %r1128;
	ld.global.nc.u32 	%r1129, [%rd3+292];
	xor.b32  	%r1605, %r1605, %r1129;
	ld.global.nc.u32 	%r1130, [%rd3+296];
	xor.b32  	%r1606, %r1606, %r1130;
$L__BB2_76:
	and.b32  	%r1132, %r1024, 32768;
	setp.eq.s32 	%p40, %r1132, 0;
	@%p40 bra 	$L__BB2_78;
	ld.global.nc.u32 	%r1133, [%rd3+300];
	xor.b32  	%r1602, %r1602, %r1133;
	ld.global.nc.u32 	%r1134, [%rd3+304];
	xor.b32  	%r1603, %r1603, %r1134;
	ld.global.nc.u32 	%r1135, [%rd3+308];
	xor.b32  	%r1604, %r1604, %r1135;
	ld.global.nc.u32 	%r1136, [%rd3+312];
	xor.b32  	%r1605, %r1605, %r1136;
	ld.global.nc.u32 	%r1137, [%rd3+316];
	xor.b32  	%r1606, %r1606, %r1137;
$L__BB2_78:
	add.s32 	%r1601, %r1601, 16;
	setp.ne.s32 	%p41, %r1601, 32;
	@%p41 bra 	$L__BB2_46;
	mad.lo.s32 	%r1138, %r1595, -31, %r192;
	add.s32 	%r1595, %r1138, 1;
	setp.ne.s32 	%p42, %r1595, 5;
	@%p42 bra 	$L__BB2_45;
	st.local.u32 	[%rd1+4], %r1602;
	st.local.v2.u32 	[%rd1+8], {%r1603, %r1604};
	st.local.v2.u32 	[%rd1+16], {%r1605, %r1606};
	mov.b32 	%r1682, 0;
	mov.u64 	%rd19, precalc_xorwow_offset_matrix;
$L__BB2_81:
	mov.b32 	%r1695, 0;
	mov.u32 	%r1696, %r1695;
	mov.u32 	%r1697, %r1695;
	mov.u32 	%r1698, %r1695;
	mov.u32 	%r1699, %r1695;
	mov.u32 	%r1688, %r1695;
$L__BB2_82:
	mul.wide.u32 	%rd16, %r1688, 4;
	add.s64 	%rd17, %rd1, %rd16;
	ld.local.u32 	%r368, [%rd17+4];
	shl.b32 	%r369, %r1688, 5;
	mov.b32 	%r1694, 0;
$L__BB2_83:
	.pragma "nounroll";
	shr.u32 	%r1142, %r368, %r1694;
	and.b32  	%r1143, %r1142, 1;
	setp.eq.b32 	%p43, %r1143, 1;
	not.pred 	%p44, %p43;
	add.s32 	%r1144, %r369, %r1694;
	mul.lo.s32 	%r1145, %r1144, 5;
	mul.wide.u32 	%rd18, %r1145, 4;
	add.s64 	%rd4, %rd19, %rd18;
	@%p44 bra 	$L__BB2_85;
	ld.global.nc.u32 	%r1146, [%rd4];
	xor.b32  	%r1695, %r1695, %r1146;
	ld.global.nc.u32 	%r1147, [%rd4+4];
	xor.b32  	%r1696, %r1696, %r1147;
	ld.global.nc.u32 	%r1148, [%rd4+8];
	xor.b32  	%r1697, %r1697, %r1148;
	ld.global.nc.u32 	%r1149, [%rd4+12];
	xor.b32  	%r1698, %r1698, %r1149;
	ld.global.nc.u32 	%r1150, [%rd4+16];
	xor.b32  	%r1699, %r1699, %r1150;
$L__BB2_85:
	and.b32  	%r1152, %r1142, 2;
	setp.eq.s32 	%p45, %r1152, 0;
	@%p45 bra 	$L__BB2_87;
	ld.global.nc.u32 	%r1153, [%rd4+20];
	xor.b32  	%r1695, %r1695, %r1153;
	ld.global.nc.u32 	%r1154, [%rd4+24];
	xor.b32  	%r1696, %r1696, %r1154;
	ld.global.nc.u32 	%r1155, [%rd4+28];
	xor.b32  	%r1697, %r1697, %r1155;
	ld.global.nc.u32 	%r1156, [%rd4+32];
	xor.b32  	%r1698, %r1698, %r1156;
	ld.global.nc.u32 	%r1157, [%rd4+36];
	xor.b32  	%r1699, %r1699, %r1157;
$L__BB2_87:
	and.b32  	%r1159, %r1142, 4;
	setp.eq.s32 	%p46, %r1159, 0;
	@%p46 bra 	$L__BB2_89;
	ld.global.nc.u32 	%r1160, [%rd4+40];
	xor.b32  	%r1695, %r1695, %r1160;
	ld.global.nc.u32 	%r1161, [%rd4+44];
	xor.b32  	%r1696, %r1696, %r1161;
	ld.global.nc.u32 	%r1162, [%rd4+48];
	xor.b32  	%r1697, %r1697, %r1162;
	ld.global.nc.u32 	%r1163, [%rd4+52];
	xor.b32  	%r1698, %r1698, %r1163;
	ld.global.nc.u32 	%r1164, [%rd4+56];
	xor.b32  	%r1699, %r1699, %r1164;
$L__BB2_89:
	and.b32  	%r1166, %r1142, 8;
	setp.eq.s32 	%p47, %r1166, 0;
	@%p47 bra 	$L__BB2_91;
	ld.global.nc.u32 	%r1167, [%rd4+60];
	xor.b32  	%r1695, %r1695, %r1167;
	ld.global.nc.u32 	%r1168, [%rd4+64];
	xor.b32  	%r1696, %r1696, %r1168;
	ld.global.nc.u32 	%r1169, [%rd4+68];
	xor.b32  	%r1697, %r1697, %r1169;
	ld.global.nc.u32 	%r1170, [%rd4+72];
	xor.b32  	%r1698, %r1698, %r1170;
	ld.global.nc.u32 	%r1171, [%rd4+76];
	xor.b32  	%r1699, %r1699, %r1171;
$L__BB2_91:
	and.b32  	%r1173, %r1142, 16;
	setp.eq.s32 	%p48, %r1173, 0;
	@%p48 bra 	$L__BB2_93;
	ld.global.nc.u32 	%r1174, [%rd4+80];
	xor.b32  	%r1695, %r1695, %r1174;
	ld.global.nc.u32 	%r1175, [%rd4+84];
	xor.b32  	%r1696, %r1696, %r1175;
	ld.global.nc.u32 	%r1176, [%rd4+88];
	xor.b32  	%r1697, %r1697, %r1176;
	ld.global.nc.u32 	%r1177, [%rd4+92];
	xor.b32  	%r1698, %r1698, %r1177;
	ld.global.nc.u32 	%r1178, [%rd4+96];
	xor.b32  	%r1699, %r1699, %r1178;
$L__BB2_93:
	and.b32  	%r1180, %r1142, 32;
	setp.eq.s32 	%p49, %r1180, 0;
	@%p49 bra 	$L__BB2_95;
	ld.global.nc.u32 	%r1181, [%rd4+100];
	xor.b32  	%r1695, %r1695, %r1181;
	ld.global.nc.u32 	%r1182, [%rd4+104];
	xor.b32  	%r1696, %r1696, %r1182;
	ld.global.nc.u32 	%r1183, [%rd4+108];
	xor.b32  	%r1697, %r1697, %r1183;
	ld.global.nc.u32 	%r1184, [%rd4+112];
	xor.b32  	%r1698, %r1698, %r1184;
	ld.global.nc.u32 	%r1185, [%rd4+116];
	xor.b32  	%r1699, %r1699, %r1185;
$L__BB2_95:
	and.b32  	%r1187, %r1142, 64;
	setp.eq.s32 	%p50, %r1187, 0;
	@%p50 bra 	$L__BB2_97;
	ld.global.nc.u32 	%r1188, [%rd4+120];
	xor.b32  	%r1695, %r1695, %r1188;
	ld.global.nc.u32 	%r1189, [%rd4+124];
	xor.b32  	%r1696, %r1696, %r1189;
	ld.global.nc.u32 	%r1190, [%rd4+128];
	xor.b32  	%r1697, %r1697, %r1190;
	ld.global.nc.u32 	%r1191, [%rd4+132];
	xor.b32  	%r1698, %r1698, %r1191;
	ld.global.nc.u32 	%r1192, [%rd4+136];
	xor.b32  	%r1699, %r1699, %r1192;
$L__BB2_97:
	and.b32  	%r1194, %r1142, 128;
	setp.eq.s32 	%p51, %r1194, 0;
	@%p51 bra 	$L__BB2_99;
	ld.global.nc.u32 	%r1195, [%rd4+140];
	xor.b32  	%r1695, %r1695, %r1195;
	ld.global.nc.u32 	%r1196, [%rd4+144];
	xor.b32  	%r1696, %r1696, %r1196;
	ld.global.nc.u32 	%r1197, [%rd4+148];
	xor.b32  	%r1697, %r1697, %r1197;
	ld.global.nc.u32 	%r1198, [%rd4+152];
	xor.b32  	%r1698, %r1698, %r1198;
	ld.global.nc.u32 	%r1199, [%rd4+156];
	xor.b32  	%r1699, %r1699, %r1199;
$L__BB2_99:
	and.b32  	%r1201, %r1142, 256;
	setp.eq.s32 	%p52, %r1201, 0;
	@%p52 bra 	$L__BB2_101;
	ld.global.nc.u32 	%r1202, [%rd4+160];
	xor.b32  	%r1695, %r1695, %r1202;
	ld.global.nc.u32 	%r1203, [%rd4+164];
	xor.b32  	%r1696, %r1696, %r1203;
	ld.global.nc.u32 	%r1204, [%rd4+168];
	xor.b32  	%r1697, %r1697, %r1204;
	ld.global.nc.u32 	%r1205, [%rd4+172];
	xor.b32  	%r1698, %r1698, %r1205;
	ld.global.nc.u32 	%r1206, [%rd4+176];
	xor.b32  	%r1699, %r1699, %r1206;
$L__BB2_101:
	and.b32  	%r1208, %r1142, 512;
	setp.eq.s32 	%p53, %r1208, 0;
	@%p53 bra 	$L__BB2_103;
	ld.global.nc.u32 	%r1209, [%rd4+180];
	xor.b32  	%r1695, %r1695, %r1209;
	ld.global.nc.u32 	%r1210, [%rd4+184];
	xor.b32  	%r1696, %r1696, %r1210;
	ld.global.nc.u32 	%r1211, [%rd4+188];
	xor.b32  	%r1697, %r1697, %r1211;
	ld.global.nc.u32 	%r1212, [%rd4+192];
	xor.b32  	%r1698, %r1698, %r1212;
	ld.global.nc.u32 	%r1213, [%rd4+196];
	xor.b32  	%r1699, %r1699, %r1213;
$L__BB2_103:
	and.b32  	%r1215, %r1142, 1024;
	setp.eq.s32 	%p54, %r1215, 0;
	@%p54 bra 	$L__BB2_105;
	ld.global.nc.u32 	%r1216, [%rd4+200];
	xor.b32  	%r1695, %r1695, %r1216;
	ld.global.nc.u32 	%r1217, [%rd4+204];
	xor.b32  	%r1696, %r1696, %r1217;
	ld.global.nc.u32 	%r1218, [%rd4+208];
	xor.b32  	%r1697, %r1697, %r1218;
	ld.global.nc.u32 	%r1219, [%rd4+212];
	xor.b32  	%r1698, %r1698, %r1219;
	ld.global.nc.u32 	%r1220, [%rd4+216];
	xor.b32  	%r1699, %r1699, %r1220;
$L__BB2_105:
	and.b32  	%r1222, %r1142, 2048;
	setp.eq.s32 	%p55, %r1222, 0;
	@%p55 bra 	$L__BB2_107;
	ld.global.nc.u32 	%r1223, [%rd4+220];
	xor.b32  	%r1695, %r1695, %r1223;
	ld.global.nc.u32 	%r1224, [%rd4+224];
	xor.b32  	%r1696, %r1696, %r1224;
	ld.global.nc.u32 	%r1225, [%rd4+228];
	xor.b32  	%r1697, %r1697, %r1225;
	ld.global.nc.u32 	%r1226, [%rd4+232];
	xor.b32  	%r1698, %r1698, %r1226;
	ld.global.nc.u32 	%r1227, [%rd4+236];
	xor.b32  	%r1699, %r1699, %r1227;
$L__BB2_107:
	and.b32  	%r1229, %r1142, 4096;
	setp.eq.s32 	%p56, %r1229, 0;
	@%p56 bra 	$L__BB2_109;
	ld.global.nc.u32 	%r1230, [%rd4+240];
	xor.b32  	%r1695, %r1695, %r1230;
	ld.global.nc.u32 	%r1231, [%rd4+244];
	xor.b32  	%r1696, %r1696, %r1231;
	ld.global.nc.u32 	%r1232, [%rd4+248];
	xor.b32  	%r1697, %r1697, %r1232;
	ld.global.nc.u32 	%r1233, [%rd4+252];
	xor.b32  	%r1698, %r1698, %r1233;
	ld.global.nc.u32 	%r1234, [%rd4+256];
	xor.b32  	%r1699, %r1699, %r1234;
$L__BB2_109:
	and.b32  	%r1236, %r1142, 8192;
	setp.eq.s32 	%p57, %r1236, 0;
	@%p57 bra 	$L__BB2_111;
	ld.global.nc.u32 	%r1237, [%rd4+260];
	xor.b32  	%r1695, %r1695, %r1237;
	ld.global.nc.u32 	%r1238, [%rd4+264];
	xor.b32  	%r1696, %r1696, %r1238;
	ld.global.nc.u32 	%r1239, [%rd4+268];
	xor.b32  	%r1697, %r1697, %r1239;
	ld.global.nc.u32 	%r1240, [%rd4+272];
	xor.b32  	%r1698, %r1698, %r1240;
	ld.global.nc.u32 	%r1241, [%rd4+276];
	xor.b32  	%r1699, %r1699, %r1241;
$L__BB2_111:
	and.b32  	%r1243, %r1142, 16384;
	setp.eq.s32 	%p58, %r1243, 0;
	@%p58 bra 	$L__BB2_113;
	ld.global.nc.u32 	%r1244, [%rd4+280];
	xor.b32  	%r1695, %r1695, %r1244;
	ld.global.nc.u32 	%r1245, [%rd4+284];
	xor.b32  	%r1696, %r1696, %r1245;
	ld.global.nc.u32 	%r1246, [%rd4+288];
	xor.b32  	%r1697, %r1697, %r1246;
	ld.global.nc.u32 	%r1247, [%rd4+292];
	xor.b32  	%r1698, %r1698, %r1247;
	ld.global.nc.u32 	%r1248, [%rd4+296];
	xor.b32  	%r1699, %r1699, %r1248;
$L__BB2_113:
	and.b32  	%r1250, %r1142, 32768;
	setp.eq.s32 	%p59, %r1250, 0;
	@%p59 bra 	$L__BB2_115;
	ld.global.nc.u32 	%r1251, [%rd4+300];
	xor.b32  	%r1695, %r1695, %r1251;
	ld.global.nc.u32 	%r1252, [%rd4+304];
	xor.b32  	%r1696, %r1696, %r1252;
	ld.global.nc.u32 	%r1253, [%rd4+308];
	xor.b32  	%r1697, %r1697, %r1253;
	ld.global.nc.u32 	%r1254, [%rd4+312];
	xor.b32  	%r1698, %r1698, %r1254;
	ld.global.nc.u32 	%r1255, [%rd4+316];
	xor.b32  	%r1699, %r1699, %r1255;
$L__BB2_115:
	add.s32 	%r1694, %r1694, 16;
	setp.ne.s32 	%p60, %r1694, 32;
	@%p60 bra 	$L__BB2_83;
	mad.lo.s32 	%r1256, %r1688, -31, %r369;
	add.s32 	%r1688, %r1256, 1;
	setp.ne.s32 	%p61, %r1688, 5;
	@%p61 bra 	$L__BB2_82;
	st.local.u32 	[%rd1+4], %r1695;
	st.local.v2.u32 	[%rd1+8], {%r1696, %r1697};
	st.local.v2.u32 	[%rd1+16], {%r1698, %r1699};
	add.s32 	%r1682, %r1682, 1;
	setp.ne.s32 	%p62, %r1682, 3;
	@%p62 bra 	$L__BB2_81;
	mov.b32 	%r1258, -381016497;
	st.local.u32 	[%rd1], %r1258;
	mov.b32 	%r1775, 0;
	st.local.v2.u32 	[%rd1+24], {%r1775, %r1775};
	st.local.u32 	[%rd1+32], %r1775;
	mov.b64 	%rd20, 0;
	st.local.u64 	[%rd1+40], %rd20;
$L__BB2_119:
	mov.b32 	%r1788, 0;
	mov.u32 	%r1789, %r1788;
	mov.u32 	%r1790, %r1788;
	mov.u32 	%r1791, %r1788;
	mov.u32 	%r1792, %r1788;
	mov.u32 	%r1781, %r1788;
$L__BB2_120:
	mul.wide.u32 	%rd21, %r1781, 4;
	add.s64 	%rd22, %rd1, %rd21;
	ld.local.u32 	%r546, [%rd22+4];
	shl.b32 	%r547, %r1781, 5;
	mov.b32 	%r1787, 0;
$L__BB2_121:
	.pragma "nounroll";
	shr.u32 	%r1261, %r546, %r1787;
	and.b32  	%r1262, %r1261, 1;
	setp.eq.b32 	%p63, %r1262, 1;
	not.pred 	%p64, %p63;
	add.s32 	%r1263, %r547, %r1787;
	mul.lo.s32 	%r1264, %r1263, 5;
	mul.wide.u32 	%rd23, %r1264, 4;
	add.s64 	%rd5, %rd19, %rd23;
	@%p64 bra 	$L__BB2_123;
	ld.global.nc.u32 	%r1265, [%rd5];
	xor.b32  	%r1788, %r1788, %r1265;
	ld.global.nc.u32 	%r1266, [%rd5+4];
	xor.b32  	%r1789, %r1789, %r1266;
	ld.global.nc.u32 	%r1267, [%rd5+8];
	xor.b32  	%r1790, %r1790, %r1267;
	ld.global.nc.u32 	%r1268, [%rd5+12];
	xor.b32  	%r1791, %r1791, %r1268;
	ld.global.nc.u32 	%r1269, [%rd5+16];
	xor.b32  	%r1792, %r1792, %r1269;
$L__BB2_123:
	and.b32  	%r1271, %r1261, 2;
	setp.eq.s32 	%p65, %r1271, 0;
	@%p65 bra 	$L__BB2_125;
	ld.global.nc.u32 	%r1272, [%rd5+20];
	xor.b32  	%r1788, %r1788, %r1272;
	ld.global.nc.u32 	%r1273, [%rd5+24];
	xor.b32  	%r1789, %r1789, %r1273;
	ld.global.nc.u32 	%r1274, [%rd5+28];
	xor.b32  	%r1790, %r1790, %r1274;
	ld.global.nc.u32 	%r1275, [%rd5+32];
	xor.b32  	%r1791, %r1791, %r1275;
	ld.global.nc.u32 	%r1276, [%rd5+36];
	xor.b32  	%r1792, %r1792, %r1276;
$L__BB2_125:
	and.b32  	%r1278, %r1261, 4;
	setp.eq.s32 	%p66, %r1278, 0;
	@%p66 bra 	$L__BB2_127;
	ld.global.nc.u32 	%r1279, [%rd5+40];
	xor.b32  	%r1788, %r1788, %r1279;
	ld.global.nc.u32 	%r1280, [%rd5+44];
	xor.b32  	%r1789, %r1789, %r1280;
	ld.global.nc.u32 	%r1281, [%rd5+48];
	xor.b32  	%r1790, %r1790, %r1281;
	ld.global.nc.u32 	%r1282, [%rd5+52];
	xor.b32  	%r1791, %r1791, %r1282;
	ld.global.nc.u32 	%r1283, [%rd5+56];
	xor.b32  	%r1792, %r1792, %r1283;
$L__BB2_127:
	and.b32  	%r1285, %r1261, 8;
	setp.eq.s32 	%p67, %r1285, 0;
	@%p67 bra 	$L__BB2_129;
	ld.global.nc.u32 	%r1286, [%rd5+60];
	xor.b32  	%r1788, %r1788, %r1286;
	ld.global.nc.u32 	%r1287, [%rd5+64];
	xor.b32  	%r1789, %r1789, %r1287;
	ld.global.nc.u32 	%r1288, [%rd5+68];
	xor.b32  	%r1790, %r1790, %r1288;
	ld.global.nc.u32 	%r1289, [%rd5+72];
	xor.b32  	%r1791, %r1791, %r1289;
	ld.global.nc.u32 	%r1290, [%rd5+76];
	xor.b32  	%r1792, %r1792, %r1290;
$L__BB2_129:
	and.b32  	%r1292, %r1261, 16;
	setp.eq.s32 	%p68, %r1292, 0;
	@%p68 bra 	$L__BB2_131;
	ld.global.nc.u32 	%r1293, [%rd5+80];
	xor.b32  	%r1788, %r1788, %r1293;
	ld.global.nc.u32 	%r1294, [%rd5+84];
	xor.b32  	%r1789, %r1789, %r1294;
	ld.global.nc.u32 	%r1295, [%rd5+88];
	xor.b32  	%r1790, %r1790, %r1295;
	ld.global.nc.u32 	%r1296, [%rd5+92];
	xor.b32  	%r1791, %r1791, %r1296;
	ld.global.nc.u32 	%r1297, [%rd5+96];
	xor.b32  	%r1792, %r1792, %r1297;
$L__BB2_131:
	and.b32  	%r1299, %r1261, 32;
	setp.eq.s32 	%p69, %r1299, 0;
	@%p69 bra 	$L__BB2_133;
	ld.global.nc.u32 	%r1300, [%rd5+100];
	xor.b32  	%r1788, %r1788, %r1300;
	ld.global.nc.u32 	%r1301, [%rd5+104];
	xor.b32  	%r1789, %r1789, %r1301;
	ld.global.nc.u32 	%r1302, [%rd5+108];
	xor.b32  	%r1790, %r1790, %r1302;
	ld.global.nc.u32 	%r1303, [%rd5+112];
	xor.b32  	%r1791, %r1791, %r1303;
	ld.global.nc.u32 	%r1304, [%rd5+116];
	xor.b32  	%r1792, %r1792, %r1304;
$L__BB2_133:
	and.b32  	%r1306, %r1261, 64;
	setp.eq.s32 	%p70, %r1306, 0;
	@%p70 bra 	$L__BB2_135;
	ld.global.nc.u32 	%r1307, [%rd5+120];
	xor.b32  	%r1788, %r1788, %r1307;
	ld.global.nc.u32 	%r1308, [%rd5+124];
	xor.b32  	%r1789, %r1789, %r1308;
	ld.global.nc.u32 	%r1309, [%rd5+128];
	xor.b32  	%r1790, %r1790, %r1309;
	ld.global.nc.u32 	%r1310, [%rd5+132];
	xor.b32  	%r1791, %r1791, %r1310;
	ld.global.nc.u32 	%r1311, [%rd5+136];
	xor.b32  	%r1792, %r1792, %r1311;
$L__BB2_135:
	and.b32  	%r1313, %r1261, 128;
	setp.eq.s32 	%p71, %r1313, 0;
	@%p71 bra 	$L__BB2_137;
	ld.global.nc.u32 	%r1314, [%rd5+140];
	xor.b32  	%r1788, %r1788, %r1314;
	ld.global.nc.u32 	%r1315, [%rd5+144];
	xor.b32  	%r1789, %r1789, %r1315;
	ld.global.nc.u32 	%r1316, [%rd5+148];
	xor.b32  	%r1790, %r1790, %r1316;
	ld.global.nc.u32 	%r1317, [%rd5+152];
	xor.b32  	%r1791, %r1791, %r1317;
	ld.global.nc.u32 	%r1318, [%rd5+156];
	xor.b32  	%r1792, %r1792, %r1318;
$L__BB2_137:
	and.b32  	%r1320, %r1261, 256;
	setp.eq.s32 	%p72, %r1320, 0;
	@%p72 bra 	$L__BB2_139;
	ld.global.nc.u32 	%r1321, [%rd5+160];
	xor.b32  	%r1788, %r1788, %r1321;
	ld.global.nc.u32 	%r1322, [%rd5+164];
	xor.b32  	%r1789, %r1789, %r1322;
	ld.global.nc.u32 	%r1323, [%rd5+168];
	xor.b32  	%r1790, %r1790, %r1323;
	ld.global.nc.u32 	%r1324, [%rd5+172];
	xor.b32  	%r1791, %r1791, %r1324;
	ld.global.nc.u32 	%r1325, [%rd5+176];
	xor.b32  	%r1792, %r1792, %r1325;
$L__BB2_139:
	and.b32  	%r1327, %r1261, 512;
	setp.eq.s32 	%p73, %r1327, 0;
	@%p73 bra 	$L__BB2_141;
	ld.global.nc.u32 	%r1328, [%rd5+180];
	xor.b32  	%r1788, %r1788, %r1328;
	ld.global.nc.u32 	%r1329, [%rd5+184];
	xor.b32  	%r1789, %r1789, %r1329;
	ld.global.nc.u32 	%r1330, [%rd5+188];
	xor.b32  	%r1790, %r1790, %r1330;
	ld.global.nc.u32 	%r1331, [%rd5+192];
	xor.b32  	%r1791, %r1791, %r1331;
	ld.global.nc.u32 	%r1332, [%rd5+196];
	xor.b32  	%r1792, %r1792, %r1332;
$L__BB2_141:
	and.b32  	%r1334, %r1261, 1024;
	setp.eq.s32 	%p74, %r1334, 0;
	@%p74 bra 	$L__BB2_143;
	ld.global.nc.u32 	%r1335, [%rd5+200];
	xor.b32  	%r1788, %r1788, %r1335;
	ld.global.nc.u32 	%r1336, [%rd5+204];
	xor.b32  	%r1789, %r1789, %r1336;
	ld.global.nc.u32 	%r1337, [%rd5+208];
	xor.b32  	%r1790, %r1790, %r1337;
	ld.global.nc.u32 	%r1338, [%rd5+212];
	xor.b32  	%r1791, %r1791, %r1338;
	ld.global.nc.u32 	%r1339, [%rd5+216];
	xor.b32  	%r1792, %r1792, %r1339;
$L__BB2_143:
	and.b32  	%r1341, %r1261, 2048;
	setp.eq.s32 	%p75, %r1341, 0;
	@%p75 bra 	$L__BB2_145;
	ld.global.nc.u32 	%r1342, [%rd5+220];
	xor.b32  	%r1788, %r1788, %r1342;
	ld.global.nc.u32 	%r1343, [%rd5+224];
	xor.b32  	%r1789, %r1789, %r1343;
	ld.global.nc.u32 	%r1344, [%rd5+228];
	xor.b32  	%r1790, %r1790, %r1344;
	ld.global.nc.u32 	%r1345, [%rd5+232];
	xor.b32  	%r1791, %r1791, %r1345;
	ld.global.nc.u32 	%r1346, [%rd5+236];
	xor.b32  	%r1792, %r1792, %r1346;
$L__BB2_145:
	and.b32  	%r1348, %r1261, 4096;
	setp.eq.s32 	%p76, %r1348, 0;
	@%p76 bra 	$L__BB2_147;
	ld.global.nc.u32 	%r1349, [%rd5+240];
	xor.b32  	%r1788, %r1788, %r1349;
	ld.global.nc.u32 	%r1350, [%rd5+244];
	xor.b32  	%r1789, %r1789, %r1350;
	ld.global.nc.u32 	%r1351, [%rd5+248];
	xor.b32  	%r1790, %r1790, %r1351;
	ld.global.nc.u32 	%r1352, [%rd5+252];
	xor.b32  	%r1791, %r1791, %r1352;
	ld.global.nc.u32 	%r1353, [%rd5+256];
	xor.b32  	%r1792, %r1792, %r1353;
$L__BB2_147:
	and.b32  	%r1355, %r1261, 8192;
	setp.eq.s32 	%p77, %r1355, 0;
	@%p77 bra 	$L__BB2_149;
	ld.global.nc.u32 	%r1356, [%rd5+260];
	xor.b32  	%r1788, %r1788, %r1356;
	ld.global.nc.u32 	%r1357, [%rd5+264];
	xor.b32  	%r1789, %r1789, %r1357;
	ld.global.nc.u32 	%r1358, [%rd5+268];
	xor.b32  	%r1790, %r1790, %r1358;
	ld.global.nc.u32 	%r1359, [%rd5+272];
	xor.b32  	%r1791, %r1791, %r1359;
	ld.global.nc.u32 	%r1360, [%rd5+276];
	xor.b32  	%r1792, %r1792, %r1360;
$L__BB2_149:
	and.b32  	%r1362, %r1261, 16384;
	setp.eq.s32 	%p78, %r1362, 0;
	@%p78 bra 	$L__BB2_151;
	ld.global.nc.u32 	%r1363, [%rd5+280];
	xor.b32  	%r1788, %r1788, %r1363;
	ld.global.nc.u32 	%r1364, [%rd5+284];
	xor.b32  	%r1789, %r1789, %r1364;
	ld.global.nc.u32 	%r1365, [%rd5+288];
	xor.b32  	%r1790, %r1790, %r1365;
	ld.global.nc.u32 	%r1366, [%rd5+292];
	xor.b32  	%r1791, %r1791, %r1366;
	ld.global.nc.u32 	%r1367, [%rd5+296];
	xor.b32  	%r1792, %r1792, %r1367;
$L__BB2_151:
	and.b32  	%r1369, %r1261, 32768;
	setp.eq.s32 	%p79, %r1369, 0;
	@%p79 bra 	$L__BB2_153;
	ld.global.nc.u32 	%r1370, [%rd5+300];
	xor.b32  	%r1788, %r1788, %r1370;
	ld.global.nc.u32 	%r1371, [%rd5+304];
	xor.b32  	%r1789, %r1789, %r1371;
	ld.global.nc.u32 	%r1372, [%rd5+308];
	xor.b32  	%r1790, %r1790, %r1372;
	ld.global.nc.u32 	%r1373, [%rd5+312];
	xor.b32  	%r1791, %r1791, %r1373;
	ld.global.nc.u32 	%r1374, [%rd5+316];
	xor.b32  	%r1792, %r1792, %r1374;
$L__BB2_153:
	add.s32 	%r1787, %r1787, 16;
	setp.ne.s32 	%p80, %r1787, 32;
	@%p80 bra 	$L__BB2_121;
	mad.lo.s32 	%r1375, %r1781, -31, %r547;
	add.s32 	%r1781, %r1375, 1;
	setp.ne.s32 	%p81, %r1781, 5;
	@%p81 bra 	$L__BB2_120;
	st.local.u32 	[%rd1+4], %r1788;
	st.local.v2.u32 	[%rd1+8], {%r1789, %r1790};
	st.local.v2.u32 	[%rd1+16], {%r1791, %r1792};
	add.s32 	%r1775, %r1775, 1;
	setp.ne.s32 	%p82, %r1775, 3;
	@%p82 bra 	$L__BB2_119;
	mov.b32 	%r1868, 0;
$L__BB2_157:
	mov.b32 	%r1881, 0;
	mov.u32 	%r1882, %r1881;
	mov.u32 	%r1883, %r1881;
	mov.u32 	%r1884, %r1881;
	mov.u32 	%r1885, %r1881;
	mov.u32 	%r1874, %r1881;
$L__BB2_158:
	mul.wide.u32 	%rd25, %r1874, 4;
	add.s64 	%rd26, %rd1, %rd25;
	ld.local.u32 	%r724, [%rd26+4];
	shl.b32 	%r725, %r1874, 5;
	mov.b32 	%r1880, 0;
$L__BB2_159:
	.pragma "nounroll";
	shr.u32 	%r1379, %r724, %r1880;
	and.b32  	%r1380, %r1379, 1;
	setp.eq.b32 	%p83, %r1380, 1;
	not.pred 	%p84, %p83;
	add.s32 	%r1381, %r725, %r1880;
	mul.lo.s32 	%r1382, %r1381, 5;
	mul.wide.u32 	%rd27, %r1382, 4;
	add.s64 	%rd6, %rd11, %rd27;
	@%p84 bra 	$L__BB2_161;
	ld.global.nc.u32 	%r1383, [%rd6];
	xor.b32  	%r1881, %r1881, %r1383;
	ld.global.nc.u32 	%r1384, [%rd6+4];
	xor.b32  	%r1882, %r1882, %r1384;
	ld.global.nc.u32 	%r1385, [%rd6+8];
	xor.b32  	%r1883, %r1883, %r1385;
	ld.global.nc.u32 	%r1386, [%rd6+12];
	xor.b32  	%r1884, %r1884, %r1386;
	ld.global.nc.u32 	%r1387, [%rd6+16];
	xor.b32  	%r1885, %r1885, %r1387;
$L__BB2_161:
	and.b32  	%r1389, %r1379, 2;
	setp.eq.s32 	%p85, %r1389, 0;
	@%p85 bra 	$L__BB2_163;
	ld.global.nc.u32 	%r1390, [%rd6+20];
	xor.b32  	%r1881, %r1881, %r1390;
	ld.global.nc.u32 	%r1391, [%rd6+24];
	xor.b32  	%r1882, %r1882, %r1391;
	ld.global.nc.u32 	%r1392, [%rd6+28];
	xor.b32  	%r1883, %r1883, %r1392;
	ld.global.nc.u32 	%r1393, [%rd6+32];
	xor.b32  	%r1884, %r1884, %r1393;
	ld.global.nc.u32 	%r1394, [%rd6+36];
	xor.b32  	%r1885, %r1885, %r1394;
$L__BB2_163:
	and.b32  	%r1396, %r1379, 4;
	setp.eq.s32 	%p86, %r1396, 0;
	@%p86 bra 	$L__BB2_165;
	ld.global.nc.u32 	%r1397, [%rd6+40];
	xor.b32  	%r1881, %r1881, %r1397;
	ld.global.nc.u32 	%r1398, [%rd6+44];
	xor.b32  	%r1882, %r1882, %r1398;
	ld.global.nc.u32 	%r1399, [%rd6+48];
	xor.b32  	%r1883, %r1883, %r1399;
	ld.global.nc.u32 	%r1400, [%rd6+52];
	xor.b32  	%r1884, %r1884, %r1400;
	ld.global.nc.u32 	%r1401, [%rd6+56];
	xor.b32  	%r1885, %r1885, %r1401;
$L__BB2_165:
	and.b32  	%r1403, %r1379, 8;
	setp.eq.s32 	%p87, %r1403, 0;
	@%p87 bra 	$L__BB2_167;
	ld.global.nc.u32 	%r1404, [%rd6+60];
	xor.b32  	%r1881, %r1881, %r1404;
	ld.global.nc.u32 	%r1405, [%rd6+64];
	xor.b32  	%r1882, %r1882, %r1405;
	ld.global.nc.u32 	%r1406, [%rd6+68];
	xor.b32  	%r1883, %r1883, %r1406;
	ld.global.nc.u32 	%r1407, [%rd6+72];
	xor.b32  	%r1884, %r1884, %r1407;
	ld.global.nc.u32 	%r1408, [%rd6+76];
	xor.b32  	%r1885, %r1885, %r1408;
$L__BB2_167:
	and.b32  	%r1410, %r1379, 16;
	setp.eq.s32 	%p88, %r1410, 0;
	@%p88 bra 	$L__BB2_169;
	ld.global.nc.u32 	%r1411, [%rd6+80];
	xor.b32  	%r1881, %r1881, %r1411;
	ld.global.nc.u32 	%r1412, [%rd6+84];
	xor.b32  	%r1882, %r1882, %r1412;
	ld.global.nc.u32 	%r1413, [%rd6+88];
	xor.b32  	%r1883, %r1883, %r1413;
	ld.global.nc.u32 	%r1414, [%rd6+92];
	xor.b32  	%r1884, %r1884, %r1414;
	ld.global.nc.u32 	%r1415, [%rd6+96];
	xor.b32  	%r1885, %r1885, %r1415;
$L__BB2_169:
	and.b32  	%r1417, %r1379, 32;
	setp.eq.s32 	%p89, %r1417, 0;
	@%p89 bra 	$L__BB2_171;
	ld.global.nc.u32 	%r1418, [%rd6+100];
	xor.b32  	%r1881, %r1881, %r1418;
	ld.global.nc.u32 	%r1419, [%rd6+104];
	xor.b32  	%r1882, %r1882, %r1419;
	ld.global.nc.u32 	%r1420, [%rd6+108];
	xor.b32  	%r1883, %r1883, %r1420;
	ld.global.nc.u32 	%r1421, [%rd6+112];
	xor.b32  	%r1884, %r1884, %r1421;
	ld.global.nc.u32 	%r1422, [%rd6+116];
	xor.b32  	%r1885, %r1885, %r1422;
$L__BB2_171:
	and.b32  	%r1424, %r1379, 64;
	setp.eq.s32 	%p90, %r1424, 0;
	@%p90 bra 	$L__BB2_173;
	ld.global.nc.u32 	%r1425, [%rd6+120];
	xor.b32  	%r1881, %r1881, %r1425;
	ld.global.nc.u32 	%r1426, [%rd6+124];
	xor.b32  	%r1882, %r1882, %r1426;
	ld.global.nc.u32 	%r1427, [%rd6+128];
	xor.b32  	%r1883, %r1883, %r1427;
	ld.global.nc.u32 	%r1428, [%rd6+132];
	xor.b32  	%r1884, %r1884, %r1428;
	ld.global.nc.u32 	%r1429, [%rd6+136];
	xor.b32  	%r1885, %r1885, %r1429;
$L__BB2_173:
	and.b32  	%r1431, %r1379, 128;
	setp.eq.s32 	%p91, %r1431, 0;
	@%p91 bra 	$L__BB2_175;
	ld.global.nc.u32 	%r1432, [%rd6+140];
	xor.b32  	%r1881, %r1881, %r1432;
	ld.global.nc.u32 	%r1433, [%rd6+144];
	xor.b32  	%r1882, %r1882, %r1433;
	ld.global.nc.u32 	%r1434, [%rd6+148];
	xor.b32  	%r1883, %r1883, %r1434;
	ld.global.nc.u32 	%r1435, [%rd6+152];
	xor.b32  	%r1884, %r1884, %r1435;
	ld.global.nc.u32 	%r1436, [%rd6+156];
	xor.b32  	%r1885, %r1885, %r1436;
$L__BB2_175:
	and.b32  	%r1438, %r1379, 256;
	setp.eq.s32 	%p92, %r1438, 0;
	@%p92 bra 	$L__BB2_177;
	ld.global.nc.u32 	%r1439, [%rd6+160];
	xor.b32  	%r1881, %r1881, %r1439;
	ld.global.nc.u32 	%r1440, [%rd6+164];
	xor.b32  	%r1882, %r1882, %r1440;
	ld.global.nc.u32 	%r1441, [%rd6+168];
	xor.b32  	%r1883, %r1883, %r1441;
	ld.global.nc.u32 	%r1442, [%rd6+172];
	xor.b32  	%r1884, %r1884, %r1442;
	ld.global.nc.u32 	%r1443, [%rd6+176];
	xor.b32  	%r1885, %r1885, %r1443;
$L__BB2_177:
	and.b32  	%r1445, %r1379, 512;
	setp.eq.s32 	%p93, %r1445, 0;
	@%p93 bra 	$L__BB2_179;
	ld.global.nc.u32 	%r1446, [%rd6+180];
	xor.b32  	%r1881, %r1881, %r1446;
	ld.global.nc.u32 	%r1447, [%rd6+184];
	xor.b32  	%r1882, %r1882, %r1447;
	ld.global.nc.u32 	%r1448, [%rd6+188];
	xor.b32  	%r1883, %r1883, %r1448;
	ld.global.nc.u32 	%r1449, [%rd6+192];
	xor.b32  	%r1884, %r1884, %r1449;
	ld.global.nc.u32 	%r1450, [%rd6+196];
	xor.b32  	%r1885, %r1885, %r1450;
$L__BB2_179:
	and.b32  	%r1452, %r1379, 1024;
	setp.eq.s32 	%p94, %r1452, 0;
	@%p94 bra 	$L__BB2_181;
	ld.global.nc.u32 	%r1453, [%rd6+200];
	xor.b32  	%r1881, %r1881, %r1453;
	ld.global.nc.u32 	%r1454, [%rd6+204];
	xor.b32  	%r1882, %r1882, %r1454;
	ld.global.nc.u32 	%r1455, [%rd6+208];
	xor.b32  	%r1883, %r1883, %r1455;
	ld.global.nc.u32 	%r1456, [%rd6+212];
	xor.b32  	%r1884, %r1884, %r1456;
	ld.global.nc.u32 	%r1457, [%rd6+216];
	xor.b32  	%r1885, %r1885, %r1457;
$L__BB2_181:
	and.b32  	%r1459, %r1379, 2048;
	setp.eq.s32 	%p95, %r1459, 0;
	@%p95 bra 	$L__BB2_183;
	ld.global.nc.u32 	%r1460, [%rd6+220];
	xor.b32  	%r1881, %r1881, %r1460;
	ld.global.nc.u32 	%r1461, [%rd6+224];
	xor.b32  	%r1882, %r1882, %r1461;
	ld.global.nc.u32 	%r1462, [%rd6+228];
	xor.b32  	%r1883, %r1883, %r1462;
	ld.global.nc.u32 	%r1463, [%rd6+232];
	xor.b32  	%r1884, %r1884, %r1463;
	ld.global.nc.u32 	%r1464, [%rd6+236];
	xor.b32  	%r1885, %r1885, %r1464;
$L__BB2_183:
	and.b32  	%r1466, %r1379, 4096;
	setp.eq.s32 	%p96, %r1466, 0;
	@%p96 bra 	$L__BB2_185;
	ld.global.nc.u32 	%r1467, [%rd6+240];
	xor.b32  	%r1881, %r1881, %r1467;
	ld.global.nc.u32 	%r1468, [%rd6+244];
	xor.b32  	%r1882, %r1882, %r1468;
	ld.global.nc.u32 	%r1469, [%rd6+248];
	xor.b32  	%r1883, %r1883, %r1469;
	ld.global.nc.u32 	%r1470, [%rd6+252];
	xor.b32  	%r1884, %r1884, %r1470;
	ld.global.nc.u32 	%r1471, [%rd6+256];
	xor.b32  	%r1885, %r1885, %r1471;
$L__BB2_185:
	and.b32  	%r1473, %r1379, 8192;
	setp.eq.s32 	%p97, %r1473, 0;
	@%p97 bra 	$L__BB2_187;
	ld.global.nc.u32 	%r1474, [%rd6+260];
	xor.b32  	%r1881, %r1881, %r1474;
	ld.global.nc.u32 	%r1475, [%rd6+264];
	xor.b32  	%r1882, %r1882, %r1475;
	ld.global.nc.u32 	%r1476, [%rd6+268];
	xor.b32  	%r1883, %r1883, %r1476;
	ld.global.nc.u32 	%r1477, [%rd6+272];
	xor.b32  	%r1884, %r1884, %r1477;
	ld.global.nc.u32 	%r1478, [%rd6+276];
	xor.b32  	%r1885, %r1885, %r1478;
$L__BB2_187:
	and.b32  	%r1480, %r1379, 16384;
	setp.eq.s32 	%p98, %r1480, 0;
	@%p98 bra 	$L__BB2_189;
	ld.global.nc.u32 	%r1481, [%rd6+280];
	xor.b32  	%r1881, %r1881, %r1481;
	ld.global.nc.u32 	%r1482, [%rd6+284];
	xor.b32  	%r1882, %r1882, %r1482;
	ld.global.nc.u32 	%r1483, [%rd6+288];
	xor.b32  	%r1883, %r1883, %r1483;
	ld.global.nc.u32 	%r1484, [%rd6+292];
	xor.b32  	%r1884, %r1884, %r1484;
	ld.global.nc.u32 	%r1485, [%rd6+296];
	xor.b32  	%r1885, %r1885, %r1485;
$L__BB2_189:
	and.b32  	%r1487, %r1379, 32768;
	setp.eq.s32 	%p99, %r1487, 0;
	@%p99 bra 	$L__BB2_191;
	ld.global.nc.u32 	%r1488, [%rd6+300];
	xor.b32  	%r1881, %r1881, %r1488;
	ld.global.nc.u32 	%r1489, [%rd6+304];
	xor.b32  	%r1882, %r1882, %r1489;
	ld.global.nc.u32 	%r1490, [%rd6+308];
	xor.b32  	%r1883, %r1883, %r1490;
	ld.global.nc.u32 	%r1491, [%rd6+312];
	xor.b32  	%r1884, %r1884, %r1491;
	ld.global.nc.u32 	%r1492, [%rd6+316];
	xor.b32  	%r1885, %r1885, %r1492;
$L__BB2_191:
	add.s32 	%r1880, %r1880, 16;
	setp.ne.s32 	%p100, %r1880, 32;
	@%p100 bra 	$L__BB2_159;
	mad.lo.s32 	%r1493, %r1874, -31, %r725;
	add.s32 	%r1874, %r1493, 1;
	setp.ne.s32 	%p101, %r1874, 5;
	@%p101 bra 	$L__BB2_158;
	st.local.u32 	[%rd1+4], %r1881;
	st.local.v2.u32 	[%rd1+8], {%r1882, %r1883};
	st.local.v2.u32 	[%rd1+16], {%r1884, %r1885};
	add.s32 	%r1868, %r1868, 1;
	setp.ne.s32 	%p102, %r1868, 3;
	@%p102 bra 	$L__BB2_157;
	ret;

}
	// .globl	_Z9type_testv
.visible .entry _Z9type_testv()
{


	ret;

}
	// .globl	_Z7kernel4v
.visible .entry _Z7kernel4v()
{


	ret;

}


// ===== COMPILED SASS (sm_100) =====

	.target	sm_100

	.elftype	@"ET_EXEC"


//--------------------- .note.nv.tkinfo           --------------------------
	.section	.note.nv.tkinfo,"",@"SHT_NOTE"
	.sectionflags	@"SHF_NOTE_NV_TKINFO"
	.tkinfo
        /*0018*/ 	.word	0x00000002
        /*0030*/ 	.string	""
        /*0030*/ 	.string	"ptxas"
        /*0030*/ 	.string	"Cuda compilation tools, release 13.0, V13.0.88"
        /*0030*/ 	.string	"Build cuda_13.0.r13.0/compiler.36424714_0"
        /*0030*/ 	.string	"-arch sm_100 -m 64 "



//--------------------- .note.nv.cuinfo           --------------------------
	.section	.note.nv.cuinfo,"",@"SHT_NOTE"
	.sectionflags	@"SHF_NOTE_NV_CUINFO"
        /*0018*/ 	.short	0x0002
        /*001a*/ 	.short	0x0064
        /*001c*/ 	.short	0x0082
	.zero		2


//--------------------- .nv.info                  --------------------------
	.section	.nv.info,"",@"SHT_CUDA_INFO"
	.align	4


	//----- nvinfo : EIATTR_REGCOUNT
	.align		4
        /*0000*/ 	.byte	0x04, 0x2f
        /*0002*/ 	.short	(.L_10 - .L_9)
	.align		4
.L_9:
        /*0004*/ 	.word	index@(_Z7kernel1v)
        /*0008*/ 	.word	0x00000008


	//----- nvinfo : EIATTR_FRAME_SIZE
	.align		4
.L_10:
        /*000c*/ 	.byte	0x04, 0x11
        /*000e*/ 	.short	(.L_12 - .L_11)
	.align		4
.L_11:
        /*0010*/ 	.word	index@(_Z7kernel1v)
        /*0014*/ 	.word	0x00000000


	//----- nvinfo : EIATTR_REGCOUNT
	.align		4
.L_12:
        /*0018*/ 	.byte	0x04, 0x2f
        /*001a*/ 	.short	(.L_14 - .L_13)
	.align		4
.L_13:
        /*001c*/ 	.word	index@(_Z7kernel2v)
        /*0020*/ 	.word	0x00000004


	//----- nvinfo : EIATTR_FRAME_SIZE
	.align		4
.L_14:
        /*0024*/ 	.byte	0x04, 0x11
        /*0026*/ 	.short	(.L_16 - .L_15)
	.align		4
.L_15:
        /*0028*/ 	.word	index@(_Z7kernel2v)
        /*002c*/ 	.word	0x00000000


	//----- nvinfo : EIATTR_REGCOUNT
	.align		4
.L_16:
        /*0030*/ 	.byte	0x04, 0x2f
        /*0032*/ 	.short	(.L_18 - .L_17)
	.align		4
.L_17:
        /*0034*/ 	.word	index@(_Z7kernel3v)
        /*0038*/ 	.word	0x00000020


	//----- nvinfo : EIATTR_FRAME_SIZE
	.align		4
.L_18:
        /*003c*/ 	.byte	0x04, 0x11
        /*003e*/ 	.short	(.L_20 - .L_19)
	.align		4
.L_19:
        /*0040*/ 	.word	index@(_Z7kernel3v)
        /*0044*/ 	.word	0x00000030


	//----- nvinfo : EIATTR_REGCOUNT
	.align		4
.L_20:
        /*0048*/ 	.byte	0x04, 0x2f
        /*004a*/ 	.short	(.L_22 - .L_21)
	.align		4
.L_21:
        /*004c*/ 	.word	index@(_Z9type_testv)
        /*0050*/ 	.word	0x00000004


	//----- nvinfo : EIATTR_FRAME_SIZE
	.align		4
.L_22:
        /*0054*/ 	.byte	0x04, 0x11
        /*0056*/ 	.short	(.L_24 - .L_23)
	.align		4
.L_23:
        /*0058*/ 	.word	index@(_Z9type_testv)
        /*005c*/ 	.word	0x00000000


	//----- nvinfo : EIATTR_REGCOUNT
	.align		4
.L_24:
        /*0060*/ 	.byte	0x04, 0x2f
        /*0062*/ 	.short	(.L_26 - .L_25)
	.align		4
.L_25:
        /*0064*/ 	.word	index@(_Z7kernel4v)
        /*0068*/ 	.word	0x00000004


	//----- nvinfo : EIATTR_FRAME_SIZE
	.align		4
.L_26:
        /*006c*/ 	.byte	0x04, 0x11
        /*006e*/ 	.short	(.L_28 - .L_27)
	.align		4
.L_27:
        /*0070*/ 	.word	index@(_Z7kernel4v)
        /*0074*/ 	.word	0x00000000


	//----- nvinfo : EIATTR_MIN_STACK_SIZE
	.align		4
.L_28:
        /*0078*/ 	.byte	0x04, 0x12
        /*007a*/ 	.short	(.L_30 - .L_29)
	.align		4
.L_29:
        /*007c*/ 	.word	index@(_Z7kernel4v)
        /*0080*/ 	.word	0x00000000


	//----- nvinfo : EIATTR_MIN_STACK_SIZE
	.align		4
.L_30:
        /*0084*/ 	.byte	0x04, 0x12
        /*0086*/ 	.short	(.L_32 - .L_31)
	.align		4
.L_31:
        /*0088*/ 	.word	index@(_Z9type_testv)
        /*008c*/ 	.word	0x00000000


	//----- nvinfo : EIATTR_MIN_STACK_SIZE
	.align		4
.L_32:
        /*0090*/ 	.byte	0x04, 0x12
        /*0092*/ 	.short	(.L_34 - .L_33)
	.align		4
.L_33:
        /*0094*/ 	.word	index@(_Z7kernel3v)
        /*0098*/ 	.word	0x00000030


	//----- nvinfo : EIATTR_MIN_STACK_SIZE
	.align		4
.L_34:
        /*009c*/ 	.byte	0x04, 0x12
        /*009e*/ 	.short	(.L_36 - .L_35)
	.align		4
.L_35:
        /*00a0*/ 	.word	index@(_Z7kernel2v)
        /*00a4*/ 	.word	0x00000000


	//----- nvinfo : EIATTR_MIN_STACK_SIZE
	.align		4
.L_36:
        /*00a8*/ 	.byte	0x04, 0x12
        /*00aa*/ 	.short	(.L_38 - .L_37)
	.align		4
.L_37:
        /*00ac*/ 	.word	index@(_Z7kernel1v)
        /*00b0*/ 	.word	0x00000000
.L_38:


//--------------------- .nv.compat                --------------------------
	.section	.nv.compat,"",@"SHT_CUDA_COMPAT_INFO"
	.align	4
        /*0000*/ 	.byte	0x02, 0x09, 0x00, 0x00, 0x02, 0x02, 0x01, 0x00, 0x02, 0x05, 0x05, 0x00, 0x03, 0x07, 0x01, 0x01
        /*0010*/ 	.byte	0x02, 0x03, 0x00, 0x00, 0x02, 0x06, 0x01, 0x00, 0x04, 0x0b, 0x08, 0x00, 0x01, 0x00, 0x00, 0x00
        /*0020*/ 	.byte	0x00, 0x00, 0x00, 0x00


//--------------------- .nv.info._Z7kernel4v      --------------------------
	.section	.nv.info._Z7kernel4v,"",@"SHT_CUDA_INFO"
	.sectionflags	@""
	.align	4


	//----- nvinfo : EIATTR_CUDA_API_VERSION
	.align		4
        /*0000*/ 	.byte	0x04, 0x37
        /*0002*/ 	.short	(.L_40 - .L_39)
.L_39:
        /*0004*/ 	.word	0x00000082


	//----- nvinfo : EIATTR_SPARSE_MMA_MASK
	.align		4
.L_40:
        /*0008*/ 	.byte	0x03, 0x50
        /*000a*/ 	.short	0x0000


	//----- nvinfo : EIATTR_MAXREG_COUNT
	.align		4
        /*000c*/ 	.byte	0x03, 0x1b
        /*000e*/ 	.short	0x00ff


	//----- nvinfo : EIATTR_MERCURY_ISA_VERSION
	.align		4
        /*0010*/ 	.byte	0x03, 0x5f
        /*0012*/ 	.short	0x0101


	//----- nvinfo : EIATTR_VRC_CTA_INIT_COUNT
	.align		4
        /*0014*/ 	.byte	0x02, 0x4a
	.zero		1
	.zero		1


	//----- nvinfo : EIATTR_EXIT_INSTR_OFFSETS
	.align		4
        /*0018*/ 	.byte	0x04, 0x1c
        /*001a*/ 	.short	(.L_42 - .L_41)


	//   ....[0]....
.L_41:
        /*001c*/ 	.word	0x00000010


	//----- nvinfo : EIATTR_SW_WAR
	.align		4
.L_42:
        /*0020*/ 	.byte	0x04, 0x36
        /*0022*/ 	.short	(.L_44 - .L_43)
.L_43:
        /*0024*/ 	.word	0x00000008
.L_44:


//--------------------- .nv.info._Z9type_testv    --------------------------
	.section	.nv.info._Z9type_testv,"",@"SHT_CUDA_INFO"
	.sectionflags	@""
	.align	4


	//----- nvinfo : EIATTR_CUDA_API_VERSION
	.align		4
        /*0000*/ 	.byte	0x04, 0x37
        /*0002*/ 	.short	(.L_46 - .L_45)
.L_45:
        /*0004*/ 	.word	0x00000082


	//----- nvinfo : EIATTR_SPARSE_MMA_MASK
	.align		4
.L_46:
        /*0008*/ 	.byte	0x03, 0x50
        /*000a*/ 	.short	0x0000


	//----- nvinfo : EIATTR_MAXREG_COUNT
	.align		4
        /*000c*/ 	.byte	0x03, 0x1b
        /*000e*/ 	.short	0x00ff


	//----- nvinfo : EIATTR_MERCURY_ISA_VERSION
	.align		4
        /*0010*/ 	.byte	0x03, 0x5f
        /*0012*/ 	.short	0x0101


	//----- nvinfo : EIATTR_VRC_CTA_INIT_COUNT
	.align		4
        /*0014*/ 	.byte	0x02, 0x4a
	.zero		1
	.zero		1


	//----- nvinfo : EIATTR_EXIT_INSTR_OFFSETS
	.align		4
        /*0018*/ 	.byte	0x04, 0x1c
        /*001a*/ 	.short	(.L_48 - .L_47)


	//   ....[0]....
.L_47:
        /*001c*/ 	.word	0x00000010


	//----- nvinfo : EIATTR_SW_WAR
	.align		4
.L_48:
        /*0020*/ 	.byte	0x04, 0x36
        /*0022*/ 	.short	(.L_50 - .L_49)
.L_49:
        /*0024*/ 	.word	0x00000008
.L_50:


//--------------------- .nv.info._Z7kernel3v      --------------------------
	.section	.nv.info._Z7kernel3v,"",@"SHT_CUDA_INFO"
	.sectionflags	@""
	.align	4


	//----- nvinfo : EIATTR_CUDA_API_VERSION
	.align		4
        /*0000*/ 	.byte	0x04, 0x37
        /*0002*/ 	.short	(.L_52 - .L_51)
.L_51:
        /*0004*/ 	.word	0x00000082


	//----- nvinfo : EIATTR_SPARSE_MMA_MASK
	.align		4
.L_52:
        /*0008*/ 	.byte	0x03, 0x50
        /*000a*/ 	.short	0x0000


	//----- nvinfo : EIATTR_MAXREG_COUNT
	.align		4
        /*000c*/ 	.byte	0x03, 0x1b
        /*000e*/ 	.short	0x00ff


	//----- nvinfo : EIATTR_MERCURY_ISA_VERSION
	.align		4
        /*0010*/ 	.byte	0x03, 0x5f
        /*0012*/ 	.short	0x0101


	//----- nvinfo : EIATTR_VRC_CTA_INIT_COUNT
	.align		4
        /*0014*/ 	.byte	0x02, 0x4a
	.zero		1
	.zero		1


	//----- nvinfo : EIATTR_EXIT_INSTR_OFFSETS
	.align		4
        /*0018*/ 	.byte	0x04, 0x1c
        /*001a*/ 	.short	(.L_54 - .L_53)


	//   ....[0]....
.L_53:
        /*001c*/ 	.word	0x00003c60


	//----- nvinfo : EIATTR_SW_WAR
	.align		4
.L_54:
        /*0020*/ 	.byte	0x04, 0x36
        /*0022*/ 	.short	(.L_56 - .L_55)
.L_55:
        /*0024*/ 	.word	0x00000008
.L_56:


//--------------------- .nv.info._Z7kernel2v      --------------------------
	.section	.nv.info._Z7kernel2v,"",@"SHT_CUDA_INFO"
	.sectionflags	@""
	.align	4


	//----- nvinfo : EIATTR_CUDA_API_VERSION
	.align		4
        /*0000*/ 	.byte	0x04, 0x37
        /*0002*/ 	.short	(.L_58 - .L_57)
.L_57:
        /*0004*/ 	.word	0x00000082


	//----- nvinfo : EIATTR_SPARSE_MMA_MASK
	.align		4
.L_58:
        /*0008*/ 	.byte	0x03, 0x50
        /*000a*/ 	.short	0x0000


	//----- nvinfo : EIATTR_MAXREG_COUNT
	.align		4
        /*000c*/ 	.byte	0x03, 0x1b
        /*000e*/ 	.short	0x00ff


	//----- nvinfo : EIATTR_MERCURY_ISA_VERSION
	.align		4
        /*0010*/ 	.byte	0x03, 0x5f
        /*0012*/ 	.short	0x0101


	//----- nvinfo : EIATTR_VRC_CTA_INIT_COUNT
	.align		4
        /*0014*/ 	.byte	0x02, 0x4a
	.zero		1
	.zero		1


	//----- nvinfo : EIATTR_EXIT_INSTR_OFFSETS
	.align		4
        /*0018*/ 	.byte	0x04, 0x1c
        /*001a*/ 	.short	(.L_60 - .L_59)


	//   ....[0]....
.L_59:
        /*001c*/ 	.word	0x00000010


	//----- nvinfo : EIATTR_SW_WAR
	.align		4
.L_60:
        /*0020*/ 	.byte	0x04, 0x36
        /*0022*/ 	.short	(.L_62 - .L_61)
.L_61:
        /*0024*/ 	.word	0x00000008
.L_62:


//--------------------- .nv.info._Z7kernel1v      --------------------------
	.section	.nv.info._Z7kernel1v,"",@"SHT_CUDA_INFO"
	.sectionflags	@""
	.align	4


	//----- nvinfo : EIATTR_CUDA_API_VERSION
	.align		4
        /*0000*/ 	.byte	0x04, 0x37
        /*0002*/ 	.short	(.L_64 - .L_63)
.L_63:
        /*0004*/ 	.word	0x00000082


	//----- nvinfo : EIATTR_SPARSE_MMA_MASK
	.align		4
.L_64:
        /*0008*/ 	.byte	0x03, 0x50
        /*000a*/ 	.short	0x0000


	//----- nvinfo : EIATTR_MAXREG_COUNT
	.align		4
        /*000c*/ 	.byte	0x03, 0x1b
        /*000e*/ 	.short	0x00ff


	//----- nvinfo : EIATTR_MERCURY_ISA_VERSION
	.align		4
        /*0010*/ 	.byte	0x03, 0x5f
        /*0012*/ 	.short	0x0101


	//----- nvinfo : EIATTR_VRC_CTA_INIT_COUNT
	.align		4
        /*0014*/ 	.byte	0x02, 0x4a
	.zero		1
	.zero		1


	//----- nvinfo : EIATTR_EXIT_INSTR_OFFSETS
	.align		4
        /*0018*/ 	.byte	0x04, 0x1c
        /*001a*/ 	.short	(.L_66 - .L_65)


	//   ....[0]....
.L_65:
        /*001c*/ 	.word	0x00000a70


	//----- nvinfo : EIATTR_SW_WAR
	.align		4
.L_66:
        /*0020*/ 	.byte	0x04, 0x36
        /*0022*/ 	.short	(.L_68 - .L_67)
.L_67:
        /*0024*/ 	.word	0x00000008
.L_68:


//--------------------- .nv.callgraph             --------------------------
	.section	.nv.callgraph,"",@"SHT_CUDA_CALLGRAPH"
	.align	4
	.sectionentsize	8
	.align		4
        /*0000*/ 	.word	0x00000000
	.align		4
        /*0004*/ 	.word	0xffffffff
	.align		4
        /*0008*/ 	.word	0x00000000
	.align		4
        /*000c*/ 	.word	0xfffffffe
	.align		4
        /*0010*/ 	.word	0x00000000
	.align		4
        /*0014*/ 	.word	0xfffffffd
	.align		4
        /*0018*/ 	.word	0x00000000
	.align		4
        /*001c*/ 	.word	0xfffffffc


//--------------------- .nv.constant4             --------------------------
	.section	.nv.constant4,"a",@progbits
	.align	8
	.align		8
.nv.constant4:
        /*0000*/ 	.dword	precalc_xorwow_matrix
	.align		8
        /*0008*/ 	.dword	precalc_xorwow_offset_matrix
	.align		8
        /*0010*/ 	.dword	mrg32k3aM1
	.align		8
        /*0018*/ 	.dword	mrg32k3aM2
	.align		8
        /*0020*/ 	.dword	mrg32k3aM1SubSeq
	.align		8
        /*0028*/ 	.dword	mrg32k3aM2SubSeq
	.align		8
        /*0030*/ 	.dword	mrg32k3aM1Seq
	.align		8
        /*0038*/ 	.dword	mrg32k3aM2Seq


//--------------------- .nv.constant3             --------------------------
	.section	.nv.constant3,"a",@progbits
	.align	8
.nv.constant3:
	.type		__cr_lgamma_table,@object
	.size		__cr_lgamma_table,(.L_8 - __cr_lgamma_table)
__cr_lgamma_table:
        /*0000*/ 	.byte	0x00, 0x00, 0x00, 0x00, 0x00, 0x00, 0x00, 0x00, 0x00, 0x00, 0x00, 0x00, 0x00, 0x00, 0x00, 0x00
        /*0010*/ 	.byte	0xef, 0x39, 0xfa, 0xfe, 0x42, 0x2e, 0xe6, 0x3f, 0x02, 0x20, 0x2a, 0xfa, 0x0b, 0xab, 0xfc, 0x3f
        /*0020*/ 	.byte	0xf9, 0x2c, 0x92, 0x7c, 0xa7, 0x6c, 0x09, 0x40, 0xc9, 0x79, 0x44, 0x3c, 0x64, 0x26, 0x13, 0x40
        /*0030*/ 	.byte	0xca, 0x01, 0xcf, 0x3a, 0x27, 0x51, 0x1a, 0x40, 0x30, 0xcc, 0x2d, 0xf3, 0xe1, 0x0c, 0x21, 0x40
        /*0040*/ 	.byte	0x0d, 0xb7, 0xfc, 0x82, 0x8e, 0x35, 0x25, 0x40
.L_8:


//--------------------- .text._Z7kernel4v         --------------------------
	.section	.text._Z7kernel4v,"ax",@progbits
	.align	128
        .global         _Z7kernel4v
        .type           _Z7kernel4v,@function
        .size           _Z7kernel4v,(.L_x_26 - _Z7kernel4v)
        .other          _Z7kernel4v,@"STO_CUDA_ENTRY STV_DEFAULT"
_Z7kernel4v:
.text._Z7kernel4v:
[----:B------:R-:W-:Y:S01]  /*0000*/  LDC R1, c[0x0][0x37c] ;  /* 0x0000df00ff017b82 */ /* 0x000fe20000000800 */
[----:B------:R-:W-:Y:S05]  /*0010*/  EXIT ;  /* 0x000000000000794d */ /* 0x000fea0003800000 */
.L_x_0:
[----:B------:R-:W-:-:S00]  /*0020*/  BRA `(.L_x_0) ;  /* 0xfffffffc00fc7947 */ /* 0x000fc0000383ffff */
[----:B------:R-:W-:-:S00]  /*0030*/  NOP ;  /* 0x0000000000007918 */ /* 0x000fc00000000000 */
        /* <DEDUP_REMOVED lines=12> */
.L_x_26:


//--------------------- .text._Z9type_testv       --------------------------
	.section	.text._Z9type_testv,"ax",@progbits
	.align	128
        .global         _Z9type_testv
        .type           _Z9type_testv,@function
        .size           _Z9type_testv,(.L_x_27 - _Z9type_testv)
        .other          _Z9type_testv,@"STO_CUDA_ENTRY STV_DEFAULT"
_Z9type_testv:
.text._Z9type_testv:
[----:B------:R-:W-:Y:S01]  /*0000*/  LDC R1, c[0x0][0x37c] ;  /* 0x0000df00ff017b82 */ /* 0x000fe20000000800 */
[----:B------:R-:W-:Y:S05]  /*0010*/  EXIT ;  /* 0x000000000000794d */ /* 0x000fea0003800000 */
.L_x_1:
        /* <DEDUP_REMOVED lines=14> */
.L_x_27:


//--------------------- .text._Z7kernel3v         --------------------------
	.section	.text._Z7kernel3v,"ax",@progbits
	.align	128
        .global         _Z7kernel3v
        .type           _Z7kernel3v,@function
        .size           _Z7kernel3v,(.L_x_28 - _Z7kernel3v)
        .other          _Z7kernel3v,@"STO_CUDA_ENTRY STV_DEFAULT"
_Z7kernel3v:
.text._Z7kernel3v:
[----:B------:R-:W0:Y:S02]  /*0000*/  LDC R1, c[0x0][0x37c] ;  /* 0x0000df00ff017b82 */ /* 0x000e240000000800 */
[----:B0-----:R-:W-:Y:S01]  /*0010*/  VIADD R1, R1, 0xffffffd0 ;  /* 0xffffffd001017836 */ /* 0x001fe20000000000 */
[----:B------:R-:W-:Y:S01]  /*0020*/  CS2R R6, SRZ ;  /* 0x0000000000067805 */ /* 0x000fe2000001ff00 */
[----:B------:R-:W-:Y:S01]  /*0030*/  IMAD.MOV.U32 R8, RZ, RZ, -0x16c67100 ;  /* 0xe9398f00ff087424 */ /* 0x000fe200078e00ff */
[----:B------:R-:W-:Y:S01]  /*0040*/  CS2R R2, SRZ ;  /* 0x0000000000027805 */ /* 0x000fe2000001ff00 */
[----:B------:R-:W-:Y:S01]  /*0050*/  IMAD.MOV.U32 R9, RZ, RZ, 0x169e7ffd ;  /* 0x169e7ffdff097424 */ /* 0x000fe200078e00ff */
[----:B------:R-:W-:Y:S01]  /*0060*/  CS2R R4, SRZ ;  /* 0x0000000000047805 */ /* 0x000fe2000001ff00 */
[----:B------:R-:W-:Y:S01]  /*0070*/  IMAD.MOV.U32 R10, RZ, RZ, 0x1ad8e70d ;  /* 0x1ad8e70dff0a7424 */ /* 0x000fe200078e00ff */
[----:B------:R-:W0:Y:S01]  /*0080*/  LDCU.64 UR6, c[0x0][0x358] ;  /* 0x00006b00ff0677ac */ /* 0x000e220008000a00 */
[----:B------:R-:W-:Y:S01]  /*0090*/  IMAD.MOV.U32 R11, RZ, RZ, -0x75bd8fc ;  /* 0xf8a42704ff0b7424 */ /* 0x000fe200078e00ff */
[----:B------:R1:W-:Y:S01]  /*00a0*/  STL.64 [R1], R8 ;  /* 0x0000000801007387 */ /* 0x0003e20000100a00 */
[----:B------:R-:W-:-:S02]  /*00b0*/  IMAD.MOV.U32 R12, RZ, RZ, -0x23270784 ;  /* 0xdcd8f87cff0c7424 */ /* 0x000fc400078e00ff */
[----:B------:R-:W-:Y:S01]  /*00c0*/  IMAD.MOV.U32 R13, RZ, RZ, 0xf9af201 ;  /* 0x0f9af201ff0d7424 */ /* 0x000fe200078e00ff */
[----:B------:R1:W-:Y:S01]  /*00d0*/  STL.64 [R1+0x8], R10 ;  /* 0x0000080a01007387 */ /* 0x0003e20000100a00 */
[----:B------:R-:W-:-:S03]  /*00e0*/  IMAD.MOV.U32 R0, RZ, RZ, R1 ;  /* 0x000000ffff007224 */ /* 0x000fc600078e0001 */
[----:B------:R1:W-:Y:S04]  /*00f0*/  STL.64 [R1+0x10], R12 ;  /* 0x0000100c01007387 */ /* 0x0003e80000100a00 */
.L_x_3:
[----:B-1----:R-:W-:-:S06]  /*0100*/  IMAD R10, R7, 0x4, R0 ;  /* 0x00000004070a7824 */ /* 0x002fcc00078e0200 */
[----:B------:R-:W5:Y:S01]  /*0110*/  LDL R10, [R10+0x4] ;  /* 0x000004000a0a7983 */ /* 0x000f620000100800 */
[----:B------:R-:W-:Y:S02]  /*0120*/  IMAD.SHL.U32 R11, R7, 0x20, RZ ;  /* 0x00000020070b7824 */ /* 0x000fe400078e00ff */
[----:B------:R-:W-:-:S07]  /*0130*/  IMAD.MOV.U32 R12, RZ, RZ, RZ ;  /* 0x000000ffff0c7224 */ /* 0x000fce00078e00ff */
.L_x_2:
[----:B------:R-:W1:Y:S01]  /*0140*/  LDC.64 R8, c[0x4][RZ] ;  /* 0x01000000ff087b82 */ /* 0x000e620000000a00 */
[----:B-----5:R-:W-:Y:S01]  /*0150*/  SHF.R.U32.HI R21, RZ, R12, R10 ;  /* 0x0000000cff157219 */ /* 0x020fe2000001160a */
[----:B------:R-:W-:-:S03]  /*0160*/  IMAD.IADD R13, R11, 0x1, R12 ;  /* 0x000000010b0d7824 */ /* 0x000fc600078e020c */
[----:B------:R-:W-:Y:S01]  /*0170*/  LOP3.LUT R14, R21, 0x1, RZ, 0xc0, !PT ;  /* 0x00000001150e7812 */ /* 0x000fe200078ec0ff */
[----:B------:R-:W-:-:S03]  /*0180*/  IMAD R13, R13, 0x5, RZ ;  /* 0x000000050d0d7824 */ /* 0x000fc600078e02ff */
[----:B------:R-:W-:Y:S01]  /*0190*/  ISETP.NE.U32.AND P0, PT, R14, 0x1, PT ;  /* 0x000000010e00780c */ /* 0x000fe20003f05070 */
[----:B-1----:R-:W-:-:S12]  /*01a0*/  IMAD.WIDE.U32 R8, R13, 0x4, R8 ;  /* 0x000000040d087825 */ /* 0x002fd800078e0008 */
[----:B0-----:R-:W2:Y:S01]  /*01b0*/  @!P0 LDG.E.CONSTANT R13, desc[UR6][R8.64] ;  /* 0x00000006080d8981 */ /* 0x001ea2000c1e9900 */
[----:B------:R-:W-:-:S03]  /*01c0*/  R2P PR, R21, 0x7e ;  /* 0x0000007e15007804 */ /* 0x000fc60000000000 */
[----:B------:R-:W3:Y:S04]  /*01d0*/  @!P0 LDG.E.CONSTANT R15, desc[UR6][R8.64+0x4] ;  /* 0x00000406080f8981 */ /* 0x000ee8000c1e9900 */
[----:B------:R-:W4:Y:S04]  /*01e0*/  @!P0 LDG.E.CONSTANT R14, desc[UR6][R8.64+0x8] ;  /* 0x00000806080e8981 */ /* 0x000f28000c1e9900 */
[----:B------:R-:W4:Y:S04]  /*01f0*/  @!P0 LDG.E.CONSTANT R16, desc[UR6][R8.64+0x10] ;  /* 0x0000100608108981 */ /* 0x000f28000c1e9900 */
[----:B------:R-:W4:Y:S04]  /*0200*/  @P1 LDG.E.CONSTANT R19, desc[UR6][R8.64+0x14] ;  /* 0x0000140608131981 */ /* 0x000f28000c1e9900 */
[----:B------:R-:W4:Y:S04]  /*0210*/  @P2 LDG.E.CONSTANT R23, desc[UR6][R8.64+0x28] ;  /* 0x0000280608172981 */ /* 0x000f28000c1e9900 */
[----:B------:R-:W4:Y:S04]  /*0220*/  @P3 LDG.E.CONSTANT R25, desc[UR6][R8.64+0x3c] ;  /* 0x00003c0608193981 */ /* 0x000f28000c1e9900 */
[----:B------:R-:W4:Y:S04]  /*0230*/  @P4 LDG.E.CONSTANT R27, desc[UR6][R8.64+0x50] ;  /* 0x00005006081b4981 */ /* 0x000f28000c1e9900 */
[----:B------:R-:W4:Y:S04]  /*0240*/  @P5 LDG.E.CONSTANT R29, desc[UR6][R8.64+0x64] ;  /* 0x00006406081d5981 */ /* 0x000f28000c1e9900 */
[----:B------:R-:W4:Y:S04]  /*0250*/  @P1 LDG.E.CONSTANT R18, desc[UR6][R8.64+0x1c] ;  /* 0x00001c0608121981 */ /* 0x000f28000c1e9900 */
[----:B------:R-:W4:Y:S04]  /*0260*/  @!P0 LDG.E.CONSTANT R17, desc[UR6][R8.64+0xc] ;  /* 0x00000c0608118981 */ /* 0x000f28000c1e9900 */
[----:B------:R-:W4:Y:S04]  /*0270*/  @P6 LDG.E.CONSTANT R22, desc[UR6][R8.64+0x78] ;  /* 0x0000780608166981 */ /* 0x000f28000c1e9900 */
[----:B------:R-:W4:Y:S01]  /*0280*/  @P1 LDG.E.CONSTANT R20, desc[UR6][R8.64+0x24] ;  /* 0x0000240608141981 */ /* 0x000f22000c1e9900 */
[----:B--2---:R-:W-:-:S03]  /*0290*/  @!P0 LOP3.LUT R6, R6, R13, RZ, 0x3c, !PT ;  /* 0x0000000d06068212 */ /* 0x004fc600078e3cff */
[----:B------:R-:W2:Y:S01]  /*02a0*/  @P1 LDG.E.CONSTANT R13, desc[UR6][R8.64+0x18] ;  /* 0x00001806080d1981 */ /* 0x000ea2000c1e9900 */
[----:B---3--:R-:W-:-:S03]  /*02b0*/  @!P0 LOP3.LUT R2, R2, R15, RZ, 0x3c, !PT ;  /* 0x0000000f02028212 */ /* 0x008fc600078e3cff */
[----:B------:R-:W3:Y:S01]  /*02c0*/  @P2 LDG.E.CONSTANT R15, desc[UR6][R8.64+0x2c] ;  /* 0x00002c06080f2981 */ /* 0x000ee2000c1e9900 */
[----:B----4-:R-:W-:Y:S02]  /*02d0*/  @P1 LOP3.LUT R6, R6, R19, RZ, 0x3c, !PT ;  /* 0x0000001306061212 */ /* 0x010fe400078e3cff */
[----:B------:R-:W-:Y:S01]  /*02e0*/  @!P0 LOP3.LUT R3, R3, R14, RZ, 0x3c, !PT ;  /* 0x0000000e03038212 */ /* 0x000fe200078e3cff */
[----:B------:R-:W4:Y:S01]  /*02f0*/  @P3 LDG.E.CONSTANT R19, desc[UR6][R8.64+0x40] ;  /* 0x0000400608133981 */ /* 0x000f22000c1e9900 */
[----:B------:R-:W-:-:S03]  /*0300*/  @P2 LOP3.LUT R6, R6, R23, RZ, 0x3c, !PT ;  /* 0x0000001706062212 */ /* 0x000fc600078e3cff */
[----:B------:R-:W4:Y:S01]  /*0310*/  @P2 LDG.E.CONSTANT R14, desc[UR6][R8.64+0x30] ;  /* 0x00003006080e2981 */ /* 0x000f22000c1e9900 */
[----:B------:R-:W-:Y:S02]  /*0320*/  @P3 LOP3.LUT R6, R6, R25, RZ, 0x3c, !PT ;  /* 0x0000001906063212 */ /* 0x000fe400078e3cff */
[----:B------:R-:W-:Y:S01]  /*0330*/  @!P0 LOP3.LUT R5, R5, R16, RZ, 0x3c, !PT ;  /* 0x0000001005058212 */ /* 0x000fe200078e3cff */
[----:B------:R-:W4:Y:S01]  /*0340*/  @P3 LDG.E.CONSTANT R23, desc[UR6][R8.64+0x48] ;  /* 0x0000480608173981 */ /* 0x000f22000c1e9900 */
[----:B------:R-:W-:-:S03]  /*0350*/  @P4 LOP3.LUT R6, R6, R27, RZ, 0x3c, !PT ;  /* 0x0000001b06064212 */ /* 0x000fc600078e3cff */
[----:B------:R-:W4:Y:S01]  /*0360*/  @P2 LDG.E.CONSTANT R16, desc[UR6][R8.64+0x38] ;  /* 0x0000380608102981 */ /* 0x000f22000c1e9900 */
[----:B------:R-:W-:-:S03]  /*0370*/  @P5 LOP3.LUT R6, R6, R29, RZ, 0x3c, !PT ;  /* 0x0000001d06065212 */ /* 0x000fc600078e3cff */
[----:B------:R-:W4:Y:S01]  /*0380*/  @P4 LDG.E.CONSTANT R25, desc[UR6][R8.64+0x54] ;  /* 0x0000540608194981 */ /* 0x000f22000c1e9900 */
[----:B------:R-:W-:-:S03]  /*0390*/  @P1 LOP3.LUT R3, R3, R18, RZ, 0x3c, !PT ;  /* 0x0000001203031212 */ /* 0x000fc600078e3cff */
[----:B------:R-:W4:Y:S01]  /*03a0*/  @P3 LDG.E.CONSTANT R18, desc[UR6][R8.64+0x44] ;  /* 0x0000440608123981 */ /* 0x000f22000c1e9900 */
[----:B------:R-:W-:-:S03]  /*03b0*/  @!P0 LOP3.LUT R4, R4, R17, RZ, 0x3c, !PT ;  /* 0x0000001104048212 */ /* 0x000fc600078e3cff */
[----:B------:R-:W4:Y:S01]  /*03c0*/  @P2 LDG.E.CONSTANT R17, desc[UR6][R8.64+0x34] ;  /* 0x0000340608112981 */ /* 0x000f22000c1e9900 */
[----:B------:R-:W-:-:S03]  /*03d0*/  @P6 LOP3.LUT R6, R6, R22, RZ, 0x3c, !PT ;  /* 0x0000001606066212 */ /* 0x000fc600078e3cff */
[----:B------:R-:W4:Y:S01]  /*03e0*/  @P4 LDG.E.CONSTANT R22, desc[UR6][R8.64+0x58] ;  /* 0x0000580608164981 */ /* 0x000f22000c1e9900 */
[----:B------:R-:W-:-:S03]  /*03f0*/  @P1 LOP3.LUT R5, R5, R20, RZ, 0x3c, !PT ;  /* 0x0000001405051212 */ /* 0x000fc600078e3cff */
[----:B------:R-:W4:Y:S01]  /*0400*/  @P3 LDG.E.CONSTANT R20, desc[UR6][R8.64+0x4c] ;  /* 0x00004c0608143981 */ /* 0x000f22000c1e9900 */
[----:B--2---:R-:W-:-:S03]  /*0410*/  @P1 LOP3.LUT R2, R2, R13, RZ, 0x3c, !PT ;  /* 0x0000000d02021212 */ /* 0x004fc600078e3cff */
[----:B------:R-:W2:Y:S04]  /*0420*/  @P4 LDG.E.CONSTANT R27, desc[UR6][R8.64+0x5c] ;  /* 0x00005c06081b4981 */ /* 0x000ea8000c1e9900 */
[----:B------:R-:W2:Y:S01]  /*0430*/  @P1 LDG.E.CONSTANT R13, desc[UR6][R8.64+0x20] ;  /* 0x00002006080d1981 */ /* 0x000ea2000c1e9900 */
[----:B------:R-:W-:Y:S02]  /*0440*/  LOP3.LUT P0, RZ, R21, 0x80, RZ, 0xc0, !PT ;  /* 0x0000008015ff7812 */ /* 0x000fe4000780c0ff */
[----:B---3--:R-:W-:Y:S02]  /*0450*/  @P2 LOP3.LUT R2, R2, R15, RZ, 0x3c, !PT ;  /* 0x0000000f02022212 */ /* 0x008fe400078e3cff */
[----:B------:R-:W3:Y:S01]  /*0460*/  @P5 LDG.E.CONSTANT R15, desc[UR6][R8.64+0x70] ;  /* 0x00007006080f5981 */ /* 0x000ee2000c1e9900 */
[----:B----4-:R-:W-:-:S08]  /*0470*/  @P2 LOP3.LUT R3, R3, R14, RZ, 0x3c, !PT ;  /* 0x0000000e03032212 */ /* 0x010fd000078e3cff */
[----:B------:R-:W4:Y:S04]  /*0480*/  @P0 LDG.E.CONSTANT R29, desc[UR6][R8.64+0x8c] ;  /* 0x00008c06081d0981 */ /* 0x000f28000c1e9900 */
[----:B------:R-:W4:Y:S01]  /*0490*/  @P4 LDG.E.CONSTANT R14, desc[UR6][R8.64+0x60] ;  /* 0x00006006080e4981 */ /* 0x000f22000c1e9900 */
[----:B------:R-:W-:-:S03]  /*04a0*/  @P2 LOP3.LUT R5, R5, R16, RZ, 0x3c, !PT ;  /* 0x0000001005052212 */ /* 0x000fc600078e3cff */
[----:B------:R-:W4:Y:S01]  /*04b0*/  @P0 LDG.E.CONSTANT R24, desc[UR6][R8.64+0x94] ;  /* 0x0000940608180981 */ /* 0x000f22000c1e9900 */
[----:B------:R-:W-:-:S03]  /*04c0*/  @P3 LOP3.LUT R2, R2, R19, RZ, 0x3c, !PT ;  /* 0x0000001302023212 */ /* 0x000fc600078e3cff */
[----:B------:R-:W4:Y:S01]  /*04d0*/  @P5 LDG.E.CONSTANT R16, desc[UR6][R8.64+0x6c] ;  /* 0x00006c0608105981 */ /* 0x000f22000c1e9900 */
[----:B------:R-:W-:-:S03]  /*04e0*/  @P3 LOP3.LUT R3, R3, R18, RZ, 0x3c, !PT ;  /* 0x0000001203033212 */ /* 0x000fc600078e3cff */
        /* <DEDUP_REMOVED lines=9> */
[----:B--2---:R-:W-:-:S03]  /*0580*/  @P1 LOP3.LUT R4, R4, R13, RZ, 0x3c, !PT ;  /* 0x0000000d04041212 */ /* 0x004fc600078e3cff */
[----:B------:R-:W2:Y:S01]  /*0590*/  @P5 LDG.E.CONSTANT R13, desc[UR6][R8.64+0x68] ;  /* 0x00006806080d5981 */ /* 0x000ea2000c1e9900 */
[----:B------:R-:W-:-:S03]  /*05a0*/  @P2 LOP3.LUT R4, R4, R17, RZ, 0x3c, !PT ;  /* 0x0000001104042212 */ /* 0x000fc600078e3cff */
[----:B------:R-:W2:Y:S01]  /*05b0*/  @P6 LDG.E.CONSTANT R17, desc[UR6][R8.64+0x7c] ;  /* 0x00007c0608116981 */ /* 0x000ea2000c1e9900 */
[----:B------:R-:W-:-:S03]  /*05c0*/  @P3 LOP3.LUT R4, R4, R23, RZ, 0x3c, !PT ;  /* 0x0000001704043212 */ /* 0x000fc600078e3cff */
[----:B------:R-:W2:Y:S01]  /*05d0*/  @P0 LDG.E.CONSTANT R23, desc[UR6][R8.64+0x90] ;  /* 0x0000900608170981 */ /* 0x000ea2000c1e9900 */
[----:B------:R-:W-:-:S04]  /*05e0*/  @P4 LOP3.LUT R4, R4, R27, RZ, 0x3c, !PT ;  /* 0x0000001b04044212 */ /* 0x000fc800078e3cff */
[----:B---3--:R-:W-:Y:S02]  /*05f0*/  @P5 LOP3.LUT R4, R4, R15, RZ, 0x3c, !PT ;  /* 0x0000000f04045212 */ /* 0x008fe400078e3cff */
[----:B----4-:R-:W-:Y:S02]  /*0600*/  @P4 LOP3.LUT R5, R5, R14, RZ, 0x3c, !PT ;  /* 0x0000000e05054212 */ /* 0x010fe400078e3cff */
[----:B------:R-:W-:Y:S02]  /*0610*/  @P5 LOP3.LUT R3, R3, R16, RZ, 0x3c, !PT ;  /* 0x0000001003035212 */ /* 0x000fe400078e3cff */
[----:B------:R-:W-:Y:S02]  /*0620*/  @P6 LOP3.LUT R4, R4, R19, RZ, 0x3c, !PT ;  /* 0x0000001304046212 */ /* 0x000fe400078e3cff */
[----:B------:R-:W-:Y:S02]  /*0630*/  @P5 LOP3.LUT R5, R5, R18, RZ, 0x3c, !PT ;  /* 0x0000001205055212 */ /* 0x000fe400078e3cff */
[----:B------:R-:W-:-:S02]  /*0640*/  @P0 LOP3.LUT R6, R6, R29, RZ, 0x3c, !PT ;  /* 0x0000001d06060212 */ /* 0x000fc400078e3cff */
[----:B------:R-:W-:Y:S02]  /*0650*/  @P6 LOP3.LUT R5, R5, R22, RZ, 0x3c, !PT ;  /* 0x0000001605056212 */ /* 0x000fe400078e3cff */
[----:B------:R-:W-:Y:S02]  /*0660*/  @P6 LOP3.LUT R3, R3, R20, RZ, 0x3c, !PT ;  /* 0x0000001403036212 */ /* 0x000fe400078e3cff */
[----:B------:R-:W-:Y:S02]  /*0670*/  @P0 LOP3.LUT R5, R5, R26, RZ, 0x3c, !PT ;  /* 0x0000001a05050212 */ /* 0x000fe400078e3cff */
[----:B------:R-:W-:Y:S02]  /*0680*/  @P0 LOP3.LUT R3, R3, R24, RZ, 0x3c, !PT ;  /* 0x0000001803030212 */ /* 0x000fe400078e3cff */
[----:B------:R-:W-:Y:S02]  /*0690*/  @P0 LOP3.LUT R4, R4, R25, RZ, 0x3c, !PT ;  /* 0x0000001904040212 */ /* 0x000fe400078e3cff */
[----:B--2---:R-:W-:-:S04]  /*06a0*/  @P5 LOP3.LUT R2, R2, R13, RZ, 0x3c, !PT ;  /* 0x0000000d02025212 */ /* 0x004fc800078e3cff */
[----:B------:R-:W-:-:S04]  /*06b0*/  @P6 LOP3.LUT R2, R2, R17, RZ, 0x3c, !PT ;  /* 0x0000001102026212 */ /* 0x000fc800078e3cff */
[----:B------:R-:W-:Y:S02]  /*06c0*/  @P0 LOP3.LUT R2, R2, R23, RZ, 0x3c, !PT ;  /* 0x0000001702020212 */ /* 0x000fe400078e3cff */
[----:B------:R-:W-:-:S13]  /*06d0*/  R2P PR, R21.B1, 0x7f ;  /* 0x0000007f15007804 */ /* 0x000fda0000001000 */
[----:B------:R-:W2:Y:S04]  /*06e0*/  @P0 LDG.E.CONSTANT R15, desc[UR6][R8.64+0xa0] ;  /* 0x0000a006080f0981 */ /* 0x000ea8000c1e9900 */
[----:B------:R-:W3:Y:S04]  /*06f0*/  @P1 LDG.E.CONSTANT R23, desc[UR6][R8.64+0xb4] ;  /* 0x0000b40608171981 */ /* 0x000ee8000c1e9900 */
[----:B------:R-:W4:Y:S04]  /*0700*/  @P2 LDG.E.CONSTANT R25, desc[UR6][R8.64+0xc8] ;  /* 0x0000c80608192981 */ /* 0x000f28000c1e9900 */
        /* <DEDUP_REMOVED lines=11> */
[----:B------:R-:W4:Y:S01]  /*07c0*/  @P4 LDG.E.CONSTANT R26, desc[UR6][R8.64+0x100] ;  /* 0x00010006081a4981 */ /* 0x000f22000c1e9900 */
[----:B--2---:R-:W-:-:S03]  /*07d0*/  @P0 LOP3.LUT R6, R6, R15, RZ, 0x3c, !PT ;  /* 0x0000000f06060212 */ /* 0x004fc600078e3cff */
[----:B------:R-:W2:Y:S01]  /*07e0*/  @P1 LDG.E.CONSTANT R15, desc[UR6][R8.64+0xb8] ;  /* 0x0000b806080f1981 */ /* 0x000ea2000c1e9900 */
[----:B---3--:R-:W-:-:S03]  /*07f0*/  @P1 LOP3.LUT R6, R6, R23, RZ, 0x3c, !PT ;  /* 0x0000001706061212 */ /* 0x008fc600078e3cff */
[----:B------:R-:W3:Y:S01]  /*0800*/  @P3 LDG.E.CONSTANT R23, desc[UR6][R8.64+0xe0] ;  /* 0x0000e00608173981 */ /* 0x000ee2000c1e9900 */
[----:B----4-:R-:W-:-:S03]  /*0810*/  @P2 LOP3.LUT R6, R6, R25, RZ, 0x3c, !PT ;  /* 0x0000001906062212 */ /* 0x010fc600078e3cff */
[----:B------:R-:W4:Y:S01]  /*0820*/  @P6 LDG.E.CONSTANT R25, desc[UR6][R8.64+0x118] ;  /* 0x0001180608196981 */ /* 0x000f22000c1e9900 */
[----:B------:R-:W-:-:S03]  /*0830*/  @P0 LOP3.LUT R2, R2, R17, RZ, 0x3c, !PT ;  /* 0x0000001102020212 */ /* 0x000fc600078e3cff */
[----:B------:R-:W3:Y:S01]  /*0840*/  @P1 LDG.E.CONSTANT R17, desc[UR6][R8.64+0xc0] ;  /* 0x0000c00608111981 */ /* 0x000ee2000c1e9900 */
[----:B------:R-:W-:-:S03]  /*0850*/  @P0 LOP3.LUT R3, R3, R16, RZ, 0x3c, !PT ;  /* 0x0000001003030212 */ /* 0x000fc600078e3cff */
[----:B------:R-:W4:Y:S01]  /*0860*/  @P3 LDG.E.CONSTANT R16, desc[UR6][R8.64+0xe4] ;  /* 0x0000e40608103981 */ /* 0x000f22000c1e9900 */
[----:B------:R-:W-:-:S03]  /*0870*/  @P0 LOP3.LUT R4, R4, R19, RZ, 0x3c, !PT ;  /* 0x0000001304040212 */ /* 0x000fc600078e3cff */
[----:B------:R-:W4:Y:S01]  /*0880*/  @P2 LDG.E.CONSTANT R19, desc[UR6][R8.64+0xcc] ;  /* 0x0000cc0608132981 */ /* 0x000f22000c1e9900 */
[----:B------:R-:W-:Y:S02]  /*0890*/  @P0 LOP3.LUT R5, R5, R18, RZ, 0x3c, !PT ;  /* 0x0000001205050212 */ /* 0x000fe400078e3cff */
[----:B------:R-:W-:Y:S01]  /*08a0*/  LOP3.LUT P0, RZ, R21, 0x8000, RZ, 0xc0, !PT ;  /* 0x0000800015ff7812 */ /* 0x000fe2000780c0ff */
[----:B------:R-:W4:Y:S01]  /*08b0*/  @P1 LDG.E.CONSTANT R18, desc[UR6][R8.64+0xbc] ;  /* 0x0000bc0608121981 */ /* 0x000f22000c1e9900 */
[----:B------:R-:W-:-:S03]  /*08c0*/  @P3 LOP3.LUT R6, R6, R27, RZ, 0x3c, !PT ;  /* 0x0000001b06063212 */ /* 0x000fc600078e3cff */
[----:B------:R-:W4:Y:S01]  /*08d0*/  @P2 LDG.E.CONSTANT R21, desc[UR6][R8.64+0xd4] ;  /* 0x0000d40608152981 */ /* 0x000f22000c1e9900 */
[----:B------:R-:W-:-:S04]  /*08e0*/  @P4 LOP3.LUT R6, R6, R29, RZ, 0x3c, !PT ;  /* 0x0000001d06064212 */ /* 0x000fc800078e3cff */
[----:B------:R-:W-:Y:S02]  /*08f0*/  @P5 LOP3.LUT R6, R6, R13, RZ, 0x3c, !PT ;  /* 0x0000000d06065212 */ /* 0x000fe400078e3cff */
[----:B------:R-:W4:Y:S04]  /*0900*/  @P3 LDG.E.CONSTANT R13, desc[UR6][R8.64+0xe8] ;  /* 0x0000e806080d3981 */ /* 0x000f28000c1e9900 */
[----:B------:R-:W4:Y:S01]  /*0910*/  @P0 LDG.E.CONSTANT R27, desc[UR6][R8.64+0x12c] ;  /* 0x00012c06081b0981 */ /* 0x000f22000c1e9900 */
[----:B------:R-:W-:-:S03]  /*0920*/  @P1 LOP3.LUT R5, R5, R14, RZ, 0x3c, !PT ;  /* 0x0000000e05051212 */ /* 0x000fc600078e3cff */
[----:B------:R-:W4:Y:S01]  /*0930*/  @P4 LDG.E.CONSTANT R14, desc[UR6][R8.64+0xf8] ;  /* 0x0000f806080e4981 */ /* 0x000f22000c1e9900 */
[----:B------:R-:W-:-:S03]  /*0940*/  @P2 LOP3.LUT R5, R5, R22, RZ, 0x3c, !PT ;  /* 0x0000001605052212 */ /* 0x000fc600078e3cff */
[----:B------:R-:W4:Y:S01]  /*0950*/  @P6 LDG.E.CONSTANT R22, desc[UR6][R8.64+0x128] ;  /* 0x0001280608166981 */ /* 0x000f22000c1e9900 */
[----:B------:R-:W-:-:S03]  /*0960*/  @P3 LOP3.LUT R5, R5, R24, RZ, 0x3c, !PT ;  /* 0x0000001805053212 */ /* 0x000fc600078e3cff */
[----:B------:R-:W4:Y:S01]  /*0970*/  @P0 LDG.E.CONSTANT R24, desc[UR6][R8.64+0x134] ;  /* 0x0001340608180981 */ /* 0x000f22000c1e9900 */
[----:B------:R-:W-:-:S03]  /*0980*/  @P4 LOP3.LUT R5, R5, R26, RZ, 0x3c, !PT ;  /* 0x0000001a05054212 */ /* 0x000fc600078e3cff */
        /* <DEDUP_REMOVED lines=8> */
[----:B------:R-:W4:Y:S01]  /*0a10*/  @P5 LDG.E.CONSTANT R19, desc[UR6][R8.64+0x108] ;  /* 0x0001080608135981 */ /* 0x000f22000c1e9900 */
[----:B------:R-:W-:-:S03]  /*0a20*/  @P1 LOP3.LUT R3, R3, R18, RZ, 0x3c, !PT ;  /* 0x0000001203031212 */ /* 0x000fc600078e3cff */
[----:B------:R-:W4:Y:S01]  /*0a30*/  @P5 LDG.E.CONSTANT R18, desc[UR6][R8.64+0x10c] ;  /* 0x00010c0608125981 */ /* 0x000f22000c1e9900 */
[----:B------:R-:W-:Y:S02]  /*0a40*/  @P2 LOP3.LUT R3, R3, R20, RZ, 0x3c, !PT ;  /* 0x0000001403032212 */ /* 0x000fe400078e3cff */
[----:B------:R-:W-:Y:S01]  /*0a50*/  @P2 LOP3.LUT R4, R4, R21, RZ, 0x3c, !PT ;  /* 0x0000001504042212 */ /* 0x000fe200078e3cff */
[----:B------:R-:W4:Y:S01]  /*0a60*/  @P5 LDG.E.CONSTANT R20, desc[UR6][R8.64+0x114] ;  /* 0x0001140608145981 */ /* 0x000f22000c1e9900 */
[----:B------:R-:W-:-:S03]  /*0a70*/  @P3 LOP3.LUT R2, R2, R23, RZ, 0x3c, !PT ;  /* 0x0000001702023212 */ /* 0x000fc600078e3cff */
[----:B------:R-:W4:Y:S01]  /*0a80*/  @P5 LDG.E.CONSTANT R21, desc[UR6][R8.64+0x110] ;  /* 0x0001100608155981 */ /* 0x000f22000c1e9900 */
[----:B------:R-:W-:Y:S02]  /*0a90*/  @P3 LOP3.LUT R3, R3, R16, RZ, 0x3c, !PT ;  /* 0x0000001003033212 */ /* 0x000fe400078e3cff */
[----:B------:R-:W-:Y:S01]  /*0aa0*/  @P3 LOP3.LUT R4, R4, R13, RZ, 0x3c, !PT ;  /* 0x0000000d04043212 */ /* 0x000fe200078e3cff */
[----:B------:R-:W4:Y:S01]  /*0ab0*/  @P6 LDG.E.CONSTANT R23, desc[UR6][R8.64+0x11c] ;  /* 0x00011c0608176981 */ /* 0x000f22000c1e9900 */
[----:B------:R-:W-:-:S03]  /*0ac0*/  @P0 LOP3.LUT R6, R6, R27, RZ, 0x3c, !PT ;  /* 0x0000001b06060212 */ /* 0x000fc600078e3cff */
[----:B------:R-:W4:Y:S04]  /*0ad0*/  @P6 LDG.E.CONSTANT R16, desc[UR6][R8.64+0x120] ;  /* 0x0001200608106981 */ /* 0x000f28000c1e9900 */
[----:B------:R-:W4:Y:S04]  /*0ae0*/  @P6 LDG.E.CONSTANT R13, desc[UR6][R8.64+0x124] ;  /* 0x00012406080d6981 */ /* 0x000f28000c1e9900 */
[----:B------:R-:W4:Y:S01]  /*0af0*/  @P0 LDG.E.CONSTANT R27, desc[UR6][R8.64+0x138] ;  /* 0x00013806081b0981 */ /* 0x000f22000c1e9900 */
[----:B------:R-:W-:Y:S01]  /*0b00*/  VIADD R12, R12, 0x10 ;  /* 0x000000100c0c7836 */ /* 0x000fe20000000000 */
[----:B------:R-:W-:-:S04]  /*0b10*/  @P4 LOP3.LUT R3, R3, R14, RZ, 0x3c, !PT ;  /* 0x0000000e03034212 */ /* 0x000fc800078e3cff */
[----:B------:R-:W-:Y:S02]  /*0b20*/  ISETP.NE.AND P1, PT, R12, 0x20, PT ;  /* 0x000000200c00780c */ /* 0x000fe40003f25270 */
[----:B--2---:R-:W-:Y:S02]  /*0b30*/  @P4 LOP3.LUT R2, R2, R15, RZ, 0x3c, !PT ;  /* 0x0000000f02024212 */ /* 0x004fe400078e3cff */
[----:B---3--:R-:W-:Y:S02]  /*0b40*/  @P4 LOP3.LUT R4, R4, R17, RZ, 0x3c, !PT ;  /* 0x0000001104044212 */ /* 0x008fe400078e3cff */
[----:B----4-:R-:W-:Y:S02]  /*0b50*/  @P5 LOP3.LUT R2, R2, R19, RZ, 0x3c, !PT ;  /* 0x0000001302025212 */ /* 0x010fe400078e3cff */
[----:B------:R-:W-:Y:S02]  /*0b60*/  @P5 LOP3.LUT R3, R3, R18, RZ, 0x3c, !PT ;  /* 0x0000001203035212 */ /* 0x000fe400078e3cff */
[----:B------:R-:W-:-:S02]  /*0b70*/  @P5 LOP3.LUT R5, R5, R20, RZ, 0x3c, !PT ;  /* 0x0000001405055212 */ /* 0x000fc400078e3cff */
[----:B------:R-:W-:Y:S02]  /*0b80*/  @P5 LOP3.LUT R4, R4, R21, RZ, 0x3c, !PT ;  /* 0x0000001504045212 */ /* 0x000fe400078e3cff */
[----:B------:R-:W-:Y:S02]  /*0b90*/  @P6 LOP3.LUT R5, R5, R22, RZ, 0x3c, !PT ;  /* 0x0000001605056212 */ /* 0x000fe400078e3cff */
[----:B------:R-:W-:Y:S02]  /*0ba0*/  @P6 LOP3.LUT R2, R2, R23, RZ, 0x3c, !PT ;  /* 0x0000001702026212 */ /* 0x000fe400078e3cff */
[----:B------:R-:W-:Y:S02]  /*0bb0*/  @P6 LOP3.LUT R3, R3, R16, RZ, 0x3c, !PT ;  /* 0x0000001003036212 */ /* 0x000fe400078e3cff */
[----:B------:R-:W-:Y:S02]  /*0bc0*/  @P6 LOP3.LUT R4, R4, R13, RZ, 0x3c, !PT ;  /* 0x0000000d04046212 */ /* 0x000fe400078e3cff */
[----:B------:R-:W-:-:S02]  /*0bd0*/  @P0 LOP3.LUT R2, R2, R25, RZ, 0x3c, !PT ;  /* 0x0000001902020212 */ /* 0x000fc400078e3cff */
[----:B------:R-:W-:Y:S02]  /*0be0*/  @P0 LOP3.LUT R3, R3, R24, RZ, 0x3c, !PT ;  /* 0x0000001803030212 */ /* 0x000fe400078e3cff */
[----:B------:R-:W-:Y:S02]  /*0bf0*/  @P0 LOP3.LUT R5, R5, R26, RZ, 0x3c, !PT ;  /* 0x0000001a05050212 */ /* 0x000fe400078e3cff */
[----:B------:R-:W-:Y:S01]  /*0c00*/  @P0 LOP3.LUT R4, R4, R27, RZ, 0x3c, !PT ;  /* 0x0000001b04040212 */ /* 0x000fe200078e3cff */
[----:B------:R-:W-:Y:S06]  /*0c10*/  @P1 BRA `(.L_x_2) ;  /* 0xfffffff400481947 */ /* 0x000fec000383ffff */
[----:B------:R-:W-:-:S05]  /*0c20*/  VIADD R7, R7, 0x1 ;  /* 0x0000000107077836 */ /* 0x000fca0000000000 */
[----:B------:R-:W-:-:S13]  /*0c30*/  ISETP.NE.AND P0, PT, R7, 0x5, PT ;  /* 0x000000050700780c */ /* 0x000fda0003f05270 */
[----:B------:R-:W-:Y:S05]  /*0c40*/  @P0 BRA `(.L_x_3) ;  /* 0xfffffff4002c0947 */ /* 0x000fea000383ffff */
[----:B------:R0:W-:Y:S01]  /*0c50*/  STL.64 [R1+0x8], R2 ;  /* 0x0000080201007387 */ /* 0x0001e20000100a00 */
[----:B------:R-:W-:Y:S01]  /*0c60*/  IMAD.MOV.U32 R12, RZ, RZ, RZ ;  /* 0x000000ffff0c7224 */ /* 0x000fe200078e00ff */
[----:B------:R-:W-:Y:S01]  /*0c70*/  CS2R R8, SRZ ;  /* 0x0000000000087805 */ /* 0x000fe2000001ff00 */
[----:B------:R-:W-:Y:S01]  /*0c80*/  IMAD.MOV.U32 R7, RZ, RZ, RZ ;  /* 0x000000ffff077224 */ /* 0x000fe200078e00ff */
[----:B------:R0:W-:Y:S01]  /*0c90*/  STL.64 [R1+0x10], R4 ;  /* 0x0000100401007387 */ /* 0x0001e20000100a00 */
[----:B------:R-:W-:-:S03]  /*0ca0*/  CS2R R10, SRZ ;  /* 0x00000000000a7805 */ /* 0x000fc6000001ff00 */
[----:B------:R0:W-:Y:S04]  /*0cb0*/  STL [R1+0x4], R6 ;  /* 0x0000040601007387 */ /* 0x0001e80000100800 */
.L_x_5:
[----:B0-----:R-:W-:-:S06]  /*0cc0*/  IMAD R4, R7, 0x4, R0 ;  /* 0x0000000407047824 */ /* 0x001fcc00078e0200 */
[----:B------:R-:W5:Y:S01]  /*0cd0*/  LDL R4, [R4+0x4] ;  /* 0x0000040004047983 */ /* 0x000f620000100800 */
[----:B------:R-:W-:Y:S02]  /*0ce0*/  IMAD.SHL.U32 R5, R7, 0x20, RZ ;  /* 0x0000002007057824 */ /* 0x000fe400078e00ff */
[----:B------:R-:W-:-:S07]  /*0cf0*/  IMAD.MOV.U32 R6, RZ, RZ, RZ ;  /* 0x000000ffff067224 */ /* 0x000fce00078e00ff */
.L_x_4:
[----:B------:R-:W0:Y:S01]  /*0d00*/  LDC.64 R2, c[0x4][RZ] ;  /* 0x01000000ff027b82 */ /* 0x000e220000000a00 */
[----:B-----5:R-:W-:Y:S01]  /*0d10*/  SHF.R.U32.HI R21, RZ, R6, R4 ;  /* 0x00000006ff157219 */ /* 0x020fe20000011604 */
[----:B------:R-:W-:-:S03]  /*0d20*/  IMAD.IADD R13, R5, 0x1, R6 ;  /* 0x00000001050d7824 */ /* 0x000fc600078e0206 */
[----:B------:R-:W-:Y:S01]  /*0d30*/  LOP3.LUT R14, R21, 0x1, RZ, 0xc0, !PT ;  /* 0x00000001150e7812 */ /* 0x000fe200078ec0ff */
[----:B------:R-:W-:-:S03]  /*0d40*/  IMAD R13, R13, 0x5, RZ ;  /* 0x000000050d0d7824 */ /* 0x000fc600078e02ff */
[----:B------:R-:W-:Y:S01]  /*0d50*/  ISETP.NE.U32.AND P0, PT, R14, 0x1, PT ;  /* 0x000000010e00780c */ /* 0x000fe20003f05070 */
[----:B0-----:R-:W-:-:S12]  /*0d60*/  IMAD.WIDE.U32 R2, R13, 0x4, R2 ;  /* 0x000000040d027825 */ /* 0x001fd800078e0002 */
[----:B------:R-:W2:Y:S01]  /*0d70*/  @!P0 LDG.E.CONSTANT R13, desc[UR6][R2.64] ;  /* 0x00000006020d8981 */ /* 0x000ea2000c1e9900 */
        /* <DEDUP_REMOVED lines=170> */
[----:B------:R-:W-:-:S03]  /*1820*/  UMOV UR4, URZ ;  /* 0x000000ff00047c82 */ /* 0x000fc60008000000 */
[----:B------:R0:W-:Y:S04]  /*1830*/  STL.64 [R1+0x10], R10 ;  /* 0x0000100a01007387 */ /* 0x0001e80000100a00 */
[----:B------:R0:W-:Y:S02]  /*1840*/  STL [R1+0x4], R12 ;  /* 0x0000040c01007387 */ /* 0x0001e40000100800 */
.L_x_8:
[----:B-1----:R-:W-:Y:S02]  /*1850*/  CS2R R6, SRZ ;  /* 0x0000000000067805 */ /* 0x002fe4000001ff00 */
[----:B------:R-:W-:Y:S02]  /*1860*/  CS2R R2, SRZ ;  /* 0x0000000000027805 */ /* 0x000fe4000001ff00 */
[----:B------:R-:W-:-:S07]  /*1870*/  CS2R R4, SRZ ;  /* 0x0000000000047805 */ /* 0x000fce000001ff00 */
.L_x_7:
[----:B0-----:R-:W-:-:S06]  /*1880*/  IMAD R10, R7, 0x4, R0 ;  /* 0x00000004070a7824 */ /* 0x001fcc00078e0200 */
[----:B------:R-:W5:Y:S01]  /*1890*/  LDL R10, [R10+0x4] ;  /* 0x000004000a0a7983 */ /* 0x000f620000100800 */
[----:B------:R-:W-:Y:S02]  /*18a0*/  IMAD.SHL.U32 R11, R7, 0x20, RZ ;  /* 0x00000020070b7824 */ /* 0x000fe400078e00ff */
[----:B------:R-:W-:-:S07]  /*18b0*/  IMAD.MOV.U32 R12, RZ, RZ, RZ ;  /* 0x000000ffff0c7224 */ /* 0x000fce00078e00ff */
.L_x_6:
        /* <DEDUP_REMOVED lines=178> */
[----:B------:R-:W-:-:S03]  /*23e0*/  UIADD3 UR4, UPT, UPT, UR4, 0x1, URZ ;  /* 0x0000000104047890 */ /* 0x000fc6000fffe0ff */
[----:B------:R1:W-:Y:S01]  /*23f0*/  STL.64 [R1+0x10], R4 ;  /* 0x0000100401007387 */ /* 0x0003e20000100a00 */
[----:B------:R-:W-:-:S03]  /*2400*/  UISETP.NE.AND UP0, UPT, UR4, 0x3, UPT ;  /* 0x000000030400788c */ /* 0x000fc6000bf05270 */
[----:B------:R1:W-:Y:S06]  /*2410*/  STL [R1+0x4], R6 ;  /* 0x0000040601007387 */ /* 0x0003ec0000100800 */
[----:B------:R-:W-:Y:S05]  /*2420*/  BRA.U UP0, `(.L_x_8) ;  /* 0xfffffff500087547 */ /* 0x000fea000b83ffff */
[----:B-1----:R-:W-:Y:S01]  /*2430*/  IMAD.MOV.U32 R2, RZ, RZ, -0x16b5d9b1 ;  /* 0xe94a264fff027424 */ /* 0x002fe200078e00ff */
[----:B------:R0:W-:Y:S01]  /*2440*/  STL.64 [R1+0x18], RZ ;  /* 0x000018ff01007387 */ /* 0x0001e20000100a00 */
[----:B------:R-:W-:-:S03]  /*2450*/  UMOV UR4, URZ ;  /* 0x000000ff00047c82 */ /* 0x000fc60008000000 */
[----:B------:R0:W-:Y:S04]  /*2460*/  STL [R1+0x20], RZ ;  /* 0x000020ff01007387 */ /* 0x0001e80000100800 */
[----:B------:R0:W-:Y:S04]  /*2470*/  STL [R1], R2 ;  /* 0x0000000201007387 */ /* 0x0001e80000100800 */
[----:B------:R0:W-:Y:S02]  /*2480*/  STL.64 [R1+0x28], RZ ;  /* 0x000028ff01007387 */ /* 0x0001e40000100a00 */
.L_x_11:
[----:B-1----:R-:W-:Y:S02]  /*2490*/  CS2R R6, SRZ ;  /* 0x0000000000067805 */ /* 0x002fe4000001ff00 */
[----:B0-----:R-:W-:Y:S02]  /*24a0*/  CS2R R2, SRZ ;  /* 0x0000000000027805 */ /* 0x001fe4000001ff00 */
[----:B------:R-:W-:-:S07]  /*24b0*/  CS2R R4, SRZ ;  /* 0x0000000000047805 */ /* 0x000fce000001ff00 */
.L_x_10:
[----:B------:R-:W-:-:S06]  /*24c0*/  IMAD R10, R7, 0x4, R0 ;  /* 0x00000004070a7824 */ /* 0x000fcc00078e0200 */
[----:B------:R-:W5:Y:S01]  /*24d0*/  LDL R10, [R10+0x4] ;  /* 0x000004000a0a7983 */ /* 0x000f620000100800 */
[----:B------:R-:W-:Y:S02]  /*24e0*/  IMAD.SHL.U32 R11, R7, 0x20, RZ ;  /* 0x00000020070b7824 */ /* 0x000fe400078e00ff */
[----:B------:R-:W-:-:S07]  /*24f0*/  IMAD.MOV.U32 R12, RZ, RZ, RZ ;  /* 0x000000ffff0c7224 */ /* 0x000fce00078e00ff */
.L_x_9:
        /* <DEDUP_REMOVED lines=183> */
[----:B------:R-:W-:-:S05]  /*3070*/  UMOV UR4, URZ ;  /* 0x000000ff00047c82 */ /* 0x000fca0008000000 */
.L_x_14:
[----:B01----:R-:W-:Y:S02]  /*3080*/  CS2R R6, SRZ ;  /* 0x0000000000067805 */ /* 0x003fe4000001ff00 */
[----:B------:R-:W-:Y:S02]  /*3090*/  CS2R R2, SRZ ;  /* 0x0000000000027805 */ /* 0x000fe4000001ff00 */
[----:B------:R-:W-:-:S07]  /*30a0*/  CS2R R4, SRZ ;  /* 0x0000000000047805 */ /* 0x000fce000001ff00 */
.L_x_13:
[----:B------:R-:W-:-:S06]  /*30b0*/  IMAD R10, R7, 0x4, R0 ;  /* 0x00000004070a7824 */ /* 0x000fcc00078e0200 */
[----:B------:R-:W5:Y:S01]  /*30c0*/  LDL R10, [R10+0x4] ;  /* 0x000004000a0a7983 */ /* 0x000f620000100800 */
[----:B------:R-:W-:Y:S02]  /*30d0*/  IMAD.SHL.U32 R11, R7, 0x20, RZ ;  /* 0x00000020070b7824 */ /* 0x000fe400078e00ff */
[----:B------:R-:W-:-:S07]  /*30e0*/  IMAD.MOV.U32 R12, RZ, RZ, RZ ;  /* 0x000000ffff0c7224 */ /* 0x000fce00078e00ff */
.L_x_12:
        /* <DEDUP_REMOVED lines=183> */
[----:B------:R-:W-:Y:S05]  /*3c60*/  EXIT ;  /* 0x000000000000794d */ /* 0x000fea0003800000 */
.L_x_15:
        /* <DEDUP_REMOVED lines=9> */
.L_x_28:


//--------------------- .text._Z7kernel2v         --------------------------
	.section	.text._Z7kernel2v,"ax",@progbits
	.align	128
        .global         _Z7kernel2v
        .type           _Z7kernel2v,@function
        .size           _Z7kernel2v,(.L_x_29 - _Z7kernel2v)
        .other          _Z7kernel2v,@"STO_CUDA_ENTRY STV_DEFAULT"
_Z7kernel2v:
.text._Z7kernel2v:
[----:B------:R-:W-:Y:S01]  /*0000*/  LDC R1, c[0x0][0x37c] ;  /* 0x0000df00ff017b82 */ /* 0x000fe20000000800 */
[----:B------:R-:W-:Y:S05]  /*0010*/  EXIT ;  /* 0x000000000000794d */ /* 0x000fea0003800000 */
.L_x_16:
        /* <DEDUP_REMOVED lines=14> */
.L_x_29:


//--------------------- .text._Z7kernel1v         --------------------------
	.section	.text._Z7kernel1v,"ax",@progbits
	.align	128
        .global         _Z7kernel1v
        .type           _Z7kernel1v,@function
        .size           _Z7kernel1v,(.L_x_30 - _Z7kernel1v)
        .other          _Z7kernel1v,@"STO_CUDA_ENTRY STV_DEFAULT"
_Z7kernel1v:
.text._Z7kernel1v:
[----:B------:R-:W-:Y:S01]  /*0000*/  LDC R1, c[0x0][0x37c] ;  /* 0x0000df00ff017b82 */ /* 0x000fe20000000800 */
[----:B------:R-:W-:Y:S01]  /*0010*/  HFMA2 R0, -RZ, RZ, 1.75390625, 1428 ;  /* 0x3f046594ff007431 */ /* 0x000fe200000001ff */
[----:B------:R-:W-:Y:S01]  /*0020*/  MOV R3, 0x437c0000 ;  /* 0x437c000000037802 */ /* 0x000fe20000000f00 */
[----:B------:R-:W-:Y:S01]  /*0030*/  UMOV UR4, URZ ;  /* 0x000000ff00047c82 */ /* 0x000fe20008000000 */
[----:B------:R-:W-:Y:S01]  /*0040*/  UMOV UR9, 0x2 ;  /* 0x0000000200097882 */ /* 0x000fe20000000000 */
[----:B------:R-:W-:Y:S01]  /*0050*/  UMOV UR10, 0x3f071736 ;  /* 0x3f071736000a7882 */ /* 0x000fe20000000000 */
[----:B------:R-:W-:Y:S01]  /*0060*/  UMOV UR12, 0xe73404cf ;  /* 0xe73404cf000c7882 */ /* 0x000fe20000000000 */
[----:B------:R-:W-:Y:S01]  /*0070*/  UMOV UR16, 0x8cedc5d3 ;  /* 0x8cedc5d300107882 */ /* 0x000fe20000000000 */
[----:B------:R-:W-:Y:S01]  /*0080*/  UMOV UR8, 0xa0afddd ;  /* 0x0a0afddd00087882 */ /* 0x000fe20000000000 */
[----:B------:R-:W-:Y:S01]  /*0090*/  UMOV UR7, 0x3 ;  /* 0x0000000300077882 */ /* 0x000fe20000000000 */
[----:B------:R-:W-:Y:S01]  /*00a0*/  UMOV UR6, URZ ;  /* 0x000000ff00067c82 */ /* 0x000fe20008000000 */
[----:B------:R-:W-:Y:S01]  /*00b0*/  FFMA.RM R0, R0, R3, 12582913 ;  /* 0x4b40000100007423 */ /* 0x000fe20000004003 */
[----:B------:R-:W-:Y:S01]  /*00c0*/  HFMA2 R3, -RZ, RZ, 2.125, 0 ;  /* 0x40400000ff037431 */ /* 0x000fe200000001ff */
[----:B------:R-:W-:-:S02]  /*00d0*/  UMOV UR5, URZ ;  /* 0x000000ff00057c82 */ /* 0x000fc40008000000 */
[C---:B------:R-:W-:Y:S01]  /*00e0*/  FADD R2, R0.reuse, -12583039 ;  /* 0xcb40007f00027421 */ /* 0x040fe20000000000 */
[----:B------:R-:W-:-:S03]  /*00f0*/  SHF.L.U32 R0, R0, 0x17, RZ ;  /* 0x0000001700007819 */ /* 0x000fc600000006ff */
[----:B------:R-:W-:-:S04]  /*0100*/  FFMA R2, R3, 1.4426950216293334961, -R2 ;  /* 0x3fb8aa3b03027823 */ /* 0x000fc80000000802 */
[----:B------:R-:W-:-:S04]  /*0110*/  FFMA R2, R3, 1.925963033500011079e-08, R2 ;  /* 0x32a5706003027823 */ /* 0x000fc80000000002 */
[----:B------:R-:W0:Y:S02]  /*0120*/  MUFU.EX2 R3, R2 ;  /* 0x0000000200037308 */ /* 0x000e240000000800 */
[----:B0-----:R-:W-:-:S05]  /*0130*/  FMUL R0, R0, R3 ;  /* 0x0000000300007220 */ /* 0x001fca0000400000 */
[----:B------:R-:W-:-:S07]  /*0140*/  MOV R3, R0 ;  /* 0x0000000000037202 */ /* 0x000fce0000000f00 */
.L_x_20:
[----:B------:R-:W-:Y:S02]  /*0150*/  UISETP.NE.AND UP0, UPT, UR7, 0x1, UPT ;  /* 0x000000010700788c */ /* 0x000fe4000bf05270 */
[----:B------:R-:W-:Y:S01]  /*0160*/  UMOV UR13, UR7 ;  /* 0x00000007000d7c82 */ /* 0x000fe20008000000 */
[----:B------:R-:W-:Y:S01]  /*0170*/  UMOV UR11, UR16 ;  /* 0x00000010000b7c82 */ /* 0x000fe20008000000 */
[----:B------:R-:W-:-:S05]  /*0180*/  UMOV UR7, 0x2 ;  /* 0x0000000200077882 */ /* 0x000fca0000000000 */
[----:B------:R-:W-:Y:S05]  /*0190*/  BRA.U !UP0, `(.L_x_17) ;  /* 0x0000000108f87547 */ /* 0x000fea000b800000 */
[----:B------:R-:W-:-:S09]  /*01a0*/  UISETP.NE.AND UP0, UPT, UR13, 0x3, UPT ;  /* 0x000000030d00788c */ /* 0x000fd2000bf05270 */
[----:B------:R-:W-:Y:S05]  /*01b0*/  BRA.U !UP0, `(.L_x_18) ;  /* 0x0000000108187547 */ /* 0x000fea000b800000 */
[----:B------:R-:W-:-:S11]  /*01c0*/  UISETP.NE.AND UP0, UPT, UR13, 0x2, UPT ;  /* 0x000000020d00788c */ /* 0x000fd6000bf05270 */
[----:B------:R-:W-:Y:S01]  /*01d0*/  @!UP0 UMOV UR7, 0x3 ;  /* 0x0000000300078882 */ /* 0x000fe20000000000 */
[----:B------:R-:W-:Y:S01]  /*01e0*/  @!UP0 UMOV UR11, UR10 ;  /* 0x0000000a000b8c82 */ /* 0x000fe20008000000 */
[----:B------:R-:W-:Y:S01]  /*01f0*/  @UP0 UIADD3 UR7, UPT, UPT, UR13, 0x1, URZ ;  /* 0x000000010d070890 */ /* 0x000fe2000fffe0ff */
[----:B------:R-:W-:Y:S01]  /*0200*/  @UP0 UMOV UR11, UR12 ;  /* 0x0000000c000b0c82 */ /* 0x000fe20008000000 */
[----:B------:R-:W-:Y:S10]  /*0210*/  BRA `(.L_x_17) ;  /* 0x0000000000d87947 */ /* 0x000ff40003800000 */
.L_x_18:
[----:B------:R-:W-:-:S04]  /*0220*/  UIADD3 UR5, UPT, UPT, UR5, 0x1, URZ ;  /* 0x0000000105057890 */ /* 0x000fc8000fffe0ff */
[----:B------:R-:W-:Y:S02]  /*0230*/  UISETP.NE.AND UP0, UPT, UR5, URZ, UPT ;  /* 0x000000ff0500728c */ /* 0x000fe4000bf05270 */
[----:B------:R-:W-:-:S07]  /*0240*/  UIMAD.WIDE.U32 UR10, UR5, -0x2daee0ad, URZ ;  /* 0xd2511f53050a78a5 */ /* 0x000fce000f8e00ff */
[----:B------:R-:W-:Y:S05]  /*0250*/  BRA.U UP0, `(.L_x_19) ;  /* 0x0000000100207547 */ /* 0x000fea000b800000 */
[----:B------:R-:W-:-:S04]  /*0260*/  UIADD3 UR6, UPT, UPT, UR6, 0x1, URZ ;  /* 0x0000000106067890 */ /* 0x000fc8000fffe0ff */
[----:B------:R-:W-:-:S11]  /*0270*/  UISETP.NE.AND UP0, UPT, UR6, URZ, UPT ;  /* 0x000000ff0600728c */ /* 0x000fd6000bf05270 */
[----:B------:R-:W-:Y:S02]  /*0280*/  @!UP0 UIADD3 UR9, UPT, UPT, UR9, 0x1, URZ ;  /* 0x0000000109098890 */ /* 0x000fe4000fffe0ff */
[----:B------:R-:W-:Y:S02]  /*0290*/  @!UP0 UIADD3 UR7, UPT, UPT, UR4, 0x1, URZ ;  /* 0x0000000104078890 */ /* 0x000fe4000fffe0ff */
[----:B------:R-:W-:Y:S01]  /*02a0*/  UISETP.NE.AND UP1, UPT, UR9, URZ, !UP0 ;  /* 0x000000ff0900728c */ /* 0x000fe2000c725270 */
[----:B------:R-:W-:-:S10]  /*02b0*/  @!UP0 UMOV UR6, URZ ;  /* 0x000000ff00068c82 */ /* 0x000fd40008000000 */
[----:B------:R-:W-:-:S07]  /*02c0*/  @UP1 UIADD3 UR7, UPT, UPT, UR4, URZ, URZ ;  /* 0x000000ff04071290 */ /* 0x000fce000fffe0ff */
[----:B------:R-:W-:-:S05]  /*02d0*/  @!UP0 UMOV UR4, UR7 ;  /* 0x0000000700048c82 */ /* 0x000fca0008000000 */
.L_x_19:
[----:B------:R-:W-:Y:S02]  /*02e0*/  UIMAD.WIDE.U32 UR12, UR9, -0x326172a9, URZ ;  /* 0xcd9e8d57090c78a5 */ /* 0x000fe4000f8e00ff */
[----:B------:R-:W-:Y:S02]  /*02f0*/  ULOP3.LUT UR16, UR4, UR11, URZ, 0x3c, !UPT ;  /* 0x0000000b04107292 */ /* 0x000fe4000f8e3cff */
[----:B------:R-:W-:Y:S02]  /*0300*/  ULOP3.LUT UR14, UR6, 0x1, UR13, 0x96, !UPT ;  /* 0x00000001060e7892 */ /* 0x000fe4000f8e960d */
[----:B------:R-:W-:Y:S02]  /*0310*/  UIMAD.WIDE.U32 UR16, UR16, -0x326172a9, URZ ;  /* 0xcd9e8d57101078a5 */ /* 0x000fe4000f8e00ff */
[----:B------:R-:W-:Y:S02]  /*0320*/  UIMAD.WIDE.U32 UR14, UR14, -0x2daee0ad, URZ ;  /* 0xd2511f530e0e78a5 */ /* 0x000fe4000f8e00ff */
[----:B------:R-:W-:-:S02]  /*0330*/  ULOP3.LUT UR11, UR12, 0x9e3779ba, UR17, 0x96, !UPT ;  /* 0x9e3779ba0c0b7892 */ /* 0x000fc4000f8e9611 */
[----:B------:R-:W-:Y:S02]  /*0340*/  ULOP3.LUT UR12, UR10, 0xbb67ae85, UR15, 0x96, !UPT ;  /* 0xbb67ae850a0c7892 */ /* 0x000fe4000f8e960f */
[----:B------:R-:W-:Y:S02]  /*0350*/  UIMAD.WIDE.U32 UR10, UR11, -0x2daee0ad, URZ ;  /* 0xd2511f530b0a78a5 */ /* 0x000fe4000f8e00ff */
[----:B------:R-:W-:Y:S02]  /*0360*/  UIMAD.WIDE.U32 UR12, UR12, -0x326172a9, URZ ;  /* 0xcd9e8d570c0c78a5 */ /* 0x000fe4000f8e00ff */
[----:B------:R-:W-:Y:S02]  /*0370*/  ULOP3.LUT UR17, UR14, 0x76cf5d0a, UR11, 0x96, !UPT ;  /* 0x76cf5d0a0e117892 */ /* 0x000fe4000f8e960b */
[----:B------:R-:W-:Y:S02]  /*0380*/  ULOP3.LUT UR14, UR16, 0x3c6ef373, UR13, 0x96, !UPT ;  /* 0x3c6ef373100e7892 */ /* 0x000fe4000f8e960d */
[----:B------:R-:W-:-:S02]  /*0390*/  UIMAD.WIDE.U32 UR16, UR17, -0x326172a9, URZ ;  /* 0xcd9e8d57111078a5 */ /* 0x000fc4000f8e00ff */
[----:B------:R-:W-:Y:S02]  /*03a0*/  UIMAD.WIDE.U32 UR14, UR14, -0x2daee0ad, URZ ;  /* 0xd2511f530e0e78a5 */ /* 0x000fe4000f8e00ff */
[----:B------:R-:W-:Y:S02]  /*03b0*/  ULOP3.LUT UR11, UR12, 0xdaa66d2c, UR17, 0x96, !UPT ;  /* 0xdaa66d2c0c0b7892 */ /* 0x000fe4000f8e9611 */
        /* <DEDUP_REMOVED lines=22> */
[----:B------:R-:W-:Y:S01]  /*0520*/  UIMAD.WIDE.U32 UR14, UR14, -0x2daee0ad, URZ ;  /* 0xd2511f530e0e78a5 */ /* 0x000fe2000f8e00ff */
[----:B------:R-:W-:Y:S01]  /*0530*/  UMOV UR11, UR8 ;  /* 0x00000008000b7c82 */ /* 0x000fe20008000000 */
[----:B------:R-:W-:Y:S02]  /*0540*/  ULOP3.LUT UR12, UR12, 0x8ff34782, UR17, 0x96, !UPT ;  /* 0x8ff347820c0c7892 */ /* 0x000fe4000f8e9611 */
[----:B------:R-:W-:Y:S01]  /*0550*/  ULOP3.LUT UR10, UR10, 0x96a522ad, UR15, 0x96, !UPT ;  /* 0x96a522ad0a0a7892 */ /* 0x000fe2000f8e960f */
[----:B------:R-:W-:Y:S02]  /*0560*/  UMOV UR7, URZ ;  /* 0x000000ff00077c82 */ /* 0x000fe40008000000 */
[----:B------:R-:W-:-:S09]  /*0570*/  UMOV UR8, UR14 ;  /* 0x0000000e00087c82 */ /* 0x000fd20008000000 */
.L_x_17:
[----:B------:R-:W-:Y:S01]  /*0580*/  HFMA2 R5, -RZ, RZ, 0.1171875, 0 ;  /* 0x2f800000ff057431 */ /* 0x000fe200000001ff */
[----:B------:R-:W-:-:S05]  /*0590*/  I2FP.F32.U32 R2, UR11 ;  /* 0x0000000b00027c45 */ /* 0x000fca0008201000 */
[----:B------:R-:W-:-:S04]  /*05a0*/  FFMA R2, R2, R5, 1.1641532182693481445e-10 ;  /* 0x2f00000002027423 */ /* 0x000fc80000000005 */
[----:B------:R-:W-:-:S05]  /*05b0*/  FMUL R3, R2, R3 ;  /* 0x0000000302037220 */ /* 0x000fca0000400000 */
[----:B------:R-:W-:-:S13]  /*05c0*/  FSETP.GT.AND P0, PT, R3, 1, PT ;  /* 0x3f8000000300780b */ /* 0x000fda0003f04000 */
[----:B------:R-:W-:Y:S05]  /*05d0*/  @P0 BRA `(.L_x_20) ;  /* 0xfffffff800dc0947 */ /* 0x000fea000383ffff */
.L_x_24:
        /* <DEDUP_REMOVED lines=13> */
.L_x_22:
        /* <DEDUP_REMOVED lines=12> */
.L_x_23:
        /* <DEDUP_REMOVED lines=42> */
.L_x_21:
[----:B------:R-:W-:Y:S01]  /*0a10*/  HFMA2 R3, -RZ, RZ, 0.1171875, 0 ;  /* 0x2f800000ff037431 */ /* 0x000fe200000001ff */
[----:B------:R-:W-:-:S05]  /*0a20*/  I2FP.F32.U32 R2, UR11 ;  /* 0x0000000b00027c45 */ /* 0x000fca0008201000 */
[----:B------:R-:W-:-:S04]  /*0a30*/  FFMA R3, R2, R3, 1.1641532182693481445e-10 ;  /* 0x2f00000002037423 */ /* 0x000fc80000000003 */
[----:B------:R-:W-:-:S05]  /*0a40*/  FMUL R0, R3, R0 ;  /* 0x0000000003007220 */ /* 0x000fca0000400000 */
[----:B------:R-:W-:-:S13]  /*0a50*/  FSETP.GT.AND P0, PT, R0, 1, PT ;  /* 0x3f8000000000780b */ /* 0x000fda0003f04000 */
[----:B------:R-:W-:Y:S05]  /*0a60*/  @P0 BRA `(.L_x_24) ;  /* 0xfffffff800dc0947 */ /* 0x000fea000383ffff */
[----:B------:R-:W-:Y:S05]  /*0a70*/  EXIT ;  /* 0x000000000000794d */ /* 0x000fea0003800000 */
.L_x_25:
        /* <DEDUP_REMOVED lines=16> */
.L_x_30:


//--------------------- .nv.global.init           --------------------------
	.section	.nv.global.init,"aw",@progbits
	.align	4
.nv.global.init:
	.type		mrg32k3aM1SubSeq,@object
	.size		mrg32k3aM1SubSeq,(mrg32k3aM2SubSeq - mrg32k3aM1SubSeq)
mrg32k3aM1SubSeq:
        /*0000*/ 	.byte	0x0b, 0xcc, 0xee, 0x04, 0x73, 0x29, 0x8b, 0x6f, 0xf6, 0x53, 0x03, 0xf6, 0x23, 0xf6, 0xea, 0xda
        /* <DEDUP_REMOVED lines=125> */
	.type		mrg32k3aM2SubSeq,@object
	.size		mrg32k3aM2SubSeq,(mrg32k3aM1 - mrg32k3aM2SubSeq)
mrg32k3aM2SubSeq:
        /* <DEDUP_REMOVED lines=126> */
	.type		mrg32k3aM1,@object
	.size		mrg32k3aM1,(mrg32k3aM1Seq - mrg32k3aM1)
mrg32k3aM1:
        /* <DEDUP_REMOVED lines=144> */
	.type		mrg32k3aM1Seq,@object
	.size		mrg32k3aM1Seq,(mrg32k3aM2 - mrg32k3aM1Seq)
mrg32k3aM1Seq:
        /* <DEDUP_REMOVED lines=144> */
	.type		mrg32k3aM2,@object
	.size		mrg32k3aM2,(mrg32k3aM2Seq - mrg32k3aM2)
mrg32k3aM2:
        /* <DEDUP_REMOVED lines=144> */
	.type		mrg32k3aM2Seq,@object
	.size		mrg32k3aM2Seq,(precalc_xorwow_matrix - mrg32k3aM2Seq)
mrg32k3aM2Seq:
        /* <DEDUP_REMOVED lines=144> */
	.type		precalc_xorwow_matrix,@object
	.size		precalc_xorwow_matrix,(precalc_xorwow_offset_matrix - precalc_xorwow_matrix)
precalc_xorwow_matrix:
        /* <DEDUP_REMOVED lines=6400> */
	.type		precalc_xorwow_offset_matrix,@object
	.size		precalc_xorwow_offset_matrix,(.L_1 - precalc_xorwow_offset_matrix)
precalc_xorwow_offset_matrix:
        /* <DEDUP_REMOVED lines=6400> */
.L_1:


//--------------------- .nv.shared.reserved.0     --------------------------
	.section	.nv.shared.reserved.0,"aw",@nobits
	.weak		__nv_reservedSMEM_offset_0_alias
	.size		__nv_reservedSMEM_offset_0_alias, 0, 64
	.other		__nv_reservedSMEM_offset_0_alias,@"STO_CUDA_RESERVED_SHARED STV_DEFAULT"
__nv_reservedSMEM_offset_0_alias:
	.zero		0
	.zero		64


//--------------------- .nv.constant0._Z7kernel4v --------------------------
	.section	.nv.constant0._Z7kernel4v,"a",@progbits
	.sectionflags	@""
	.align	4
.nv.constant0._Z7kernel4v:
	.zero		896


//--------------------- .nv.constant0._Z9type_testv --------------------------
	.section	.nv.constant0._Z9type_testv,"a",@progbits
	.sectionflags	@""
	.align	4
.nv.constant0._Z9type_testv:
	.zero		896


//--------------------- .nv.constant0._Z7kernel3v --------------------------
	.section	.nv.constant0._Z7kernel3v,"a",@progbits
	.sectionflags	@""
	.align	4
.nv.constant0._Z7kernel3v:
	.zero		896


//--------------------- .nv.constant0._Z7kernel2v --------------------------
	.section	.nv.constant0._Z7kernel2v,"a",@progbits
	.sectionflags	@""
	.align	4
.nv.constant0._Z7kernel2v:
	.zero		896


//--------------------- .nv.constant0._Z7kernel1v --------------------------
	.section	.nv.constant0._Z7kernel1v,"a",@progbits
	.sectionflags	@""
	.align	4
.nv.constant0._Z7kernel1v:
	.zero		896


//--------------------- SYMBOLS --------------------------

	.type		.nv.reservedSmem.offset0,@object
	.size		.nv.reservedSmem.offset0,0x4
